	.target	sm_90a

	.elftype	@"ET_EXEC"


//--------------------- .note.nv.tkinfo           --------------------------
	.section	.note.nv.tkinfo,"",@"SHT_NOTE"
	.sectionflags	@"SHF_NOTE_NV_TKINFO"
	.tkinfo
        /*0018*/ 	.word	0x00000002
        /*0030*/ 	.string	""
        /*0030*/ 	.string	"ptxas"
        /*0030*/ 	.string	"Cuda compilation tools, release 13.0, V13.0.88"
        /*0030*/ 	.string	"Build cuda_13.0.r13.0/compiler.36424714_0"
        /*0030*/ 	.string	"-arch sm_90a -m 64 "



//--------------------- .note.nv.cuinfo           --------------------------
	.section	.note.nv.cuinfo,"",@"SHT_NOTE"
	.sectionflags	@"SHF_NOTE_NV_CUINFO"
        /*0018*/ 	.short	0x0002
        /*001a*/ 	.short	0x005a
        /*001c*/ 	.short	0x0082
	.zero		2


//--------------------- .nv.info                  --------------------------
	.section	.nv.info,"",@"SHT_CUDA_INFO"
	.align	4


	//----- nvinfo : EIATTR_REGCOUNT
	.align		4
        /*0000*/ 	.byte	0x04, 0x2f
        /*0002*/ 	.short	(.L_12 - .L_11)
	.align		4
.L_11:
        /*0004*/ 	.word	index@(_ZN7cutlass13device_kernelINS_4gemm6kernel13GemmUniversalIN4cute5tupleIJiiiiEEENS1_10collective13CollectiveMmaINS1_37MainloopSm90TmaGmmaWarpSpecializedFP8ILi2ENS5_IJNS4_1CILi1EEESB_SB_EEENS1_35KernelTmaWarpSpecializedCooperativeEEENS5_IJNSA_ILi384EEENSA_ILi16EEENSA_ILi256EEEEEENS_12float_e4m3_tENS5_IJlSB_lEEESJ_SK_NS4_8TiledMMAINS4_8MMA_AtomIJNS4_4SM904GMMA30MMA_64x16x32_F32E4M3E4M3_SS_TNILNSO_7ScaleInE1ELSQ_1EEEEEENS4_6LayoutINS5_IJNSA_ILi2EEESB_SB_EEENS5_IJSB_NSA_ILi0EEESW_EEEEENS5_IJNS4_10UnderscoreESZ_SZ_EEEEENS4_13SM90_TMA_LOADENS4_14ComposedLayoutINS4_7SwizzleILi3ELi4ELi3EEENS4_18smem_ptr_flag_bitsILi8EEENST_INS5_IJNSA_ILi8EEENSA_ILi128EEEEEENS5_IJS19_SB_EEEEEEEvNS4_8identityES12_S1D_vS1E_EENS_8epilogue10collective6detail29Sm90TmaWarpSpecializedAdapterINS1H_15DefaultEpilogueISJ_SK_SK_NS1G_6thread17LinearCombinationISJ_Li1EffLNS1L_9ScaleType4KindE0ELNS_15FloatRoundStyleE2ESJ_EENS1_15EpilogueDefaultEEEEEvvEEEEvNT_6ParamsE)
        /*0008*/ 	.word	0x000000a8


	//----- nvinfo : EIATTR_FRAME_SIZE
	.align		4
.L_12:
        /*000c*/ 	.byte	0x04, 0x11
        /*000e*/ 	.short	(.L_14 - .L_13)
	.align		4
.L_13:
        /*0010*/ 	.word	index@(_ZN7cutlass13device_kernelINS_4gemm6kernel13GemmUniversalIN4cute5tupleIJiiiiEEENS1_10collective13CollectiveMmaINS1_37MainloopSm90TmaGmmaWarpSpecializedFP8ILi2ENS5_IJNS4_1CILi1EEESB_SB_EEENS1_35KernelTmaWarpSpecializedCooperativeEEENS5_IJNSA_ILi384EEENSA_ILi16EEENSA_ILi256EEEEEENS_12float_e4m3_tENS5_IJlSB_lEEESJ_SK_NS4_8TiledMMAINS4_8MMA_AtomIJNS4_4SM904GMMA30MMA_64x16x32_F32E4M3E4M3_SS_TNILNSO_7ScaleInE1ELSQ_1EEEEEENS4_6LayoutINS5_IJNSA_ILi2EEESB_SB_EEENS5_IJSB_NSA_ILi0EEESW_EEEEENS5_IJNS4_10UnderscoreESZ_SZ_EEEEENS4_13SM90_TMA_LOADENS4_14ComposedLayoutINS4_7SwizzleILi3ELi4ELi3EEENS4_18smem_ptr_flag_bitsILi8EEENST_INS5_IJNSA_ILi8EEENSA_ILi128EEEEEENS5_IJS19_SB_EEEEEEEvNS4_8identityES12_S1D_vS1E_EENS_8epilogue10collective6detail29Sm90TmaWarpSpecializedAdapterINS1H_15DefaultEpilogueISJ_SK_SK_NS1G_6thread17LinearCombinationISJ_Li1EffLNS1L_9ScaleType4KindE0ELNS_15FloatRoundStyleE2ESJ_EENS1_15EpilogueDefaultEEEEEvvEEEEvNT_6ParamsE)
        /*0014*/ 	.word	0x00000000


	//----- nvinfo : EIATTR_MIN_STACK_SIZE
	.align		4
.L_14:
        /*0018*/ 	.byte	0x04, 0x12
        /*001a*/ 	.short	(.L_16 - .L_15)
	.align		4
.L_15:
        /*001c*/ 	.word	index@(_ZN7cutlass13device_kernelINS_4gemm6kernel13GemmUniversalIN4cute5tupleIJiiiiEEENS1_10collective13CollectiveMmaINS1_37MainloopSm90TmaGmmaWarpSpecializedFP8ILi2ENS5_IJNS4_1CILi1EEESB_SB_EEENS1_35KernelTmaWarpSpecializedCooperativeEEENS5_IJNSA_ILi384EEENSA_ILi16EEENSA_ILi256EEEEEENS_12float_e4m3_tENS5_IJlSB_lEEESJ_SK_NS4_8TiledMMAINS4_8MMA_AtomIJNS4_4SM904GMMA30MMA_64x16x32_F32E4M3E4M3_SS_TNILNSO_7ScaleInE1ELSQ_1EEEEEENS4_6LayoutINS5_IJNSA_ILi2EEESB_SB_EEENS5_IJSB_NSA_ILi0EEESW_EEEEENS5_IJNS4_10UnderscoreESZ_SZ_EEEEENS4_13SM90_TMA_LOADENS4_14ComposedLayoutINS4_7SwizzleILi3ELi4ELi3EEENS4_18smem_ptr_flag_bitsILi8EEENST_INS5_IJNSA_ILi8EEENSA_ILi128EEEEEENS5_IJS19_SB_EEEEEEEvNS4_8identityES12_S1D_vS1E_EENS_8epilogue10collective6detail29Sm90TmaWarpSpecializedAdapterINS1H_15DefaultEpilogueISJ_SK_SK_NS1G_6thread17LinearCombinationISJ_Li1EffLNS1L_9ScaleType4KindE0ELNS_15FloatRoundStyleE2ESJ_EENS1_15EpilogueDefaultEEEEEvvEEEEvNT_6ParamsE)
        /*0020*/ 	.word	0x00000000
.L_16:


//--------------------- .nv.compat                --------------------------
	.section	.nv.compat,"",@"SHT_CUDA_COMPAT_INFO"
	.align	4
        /*0000*/ 	.byte	0x02, 0x09, 0x01, 0x00, 0x02, 0x02, 0x04, 0x00, 0x02, 0x05, 0x05, 0x00, 0x03, 0x07, 0x01, 0x01
        /*0010*/ 	.byte	0x02, 0x03, 0x01, 0x00, 0x02, 0x06, 0x01, 0x00, 0x04, 0x0b, 0x08, 0x00, 0x00, 0x00, 0x00, 0x00
        /*0020*/ 	.byte	0x00, 0x00, 0x00, 0x00


//--------------------- .nv.info._ZN7cutlass13device_kernelINS_4gemm6kernel13GemmUniversalIN4cute5tupleIJiiiiEEENS1_10collective13CollectiveMmaINS1_37MainloopSm90TmaGmmaWarpSpecializedFP8ILi2ENS5_IJNS4_1CILi1EEESB_SB_EEENS1_35KernelTmaWarpSpecializedCooperativeEEENS5_IJNSA_ILi384EEENSA_ILi16EEENSA_ILi256EEEEEENS_12float_e4m3_tENS5_IJlSB_lEEESJ_SK_NS4_8TiledMMAINS4_8MMA_AtomIJNS4_4SM904GMMA30MMA_64x16x32_F32E4M3E4M3_SS_TNILNSO_7ScaleInE1ELSQ_1EEEEEENS4_6LayoutINS5_IJNSA_ILi2EEESB_SB_EEENS5_IJSB_NSA_ILi0EEESW_EEEEENS5_IJNS4_10UnderscoreESZ_SZ_EEEEENS4_13SM90_TMA_LOADENS4_14ComposedLayoutINS4_7SwizzleILi3ELi4ELi3EEENS4_18smem_ptr_flag_bitsILi8EEENST_INS5_IJNSA_ILi8EEENSA_ILi128EEEEEENS5_IJS19_SB_EEEEEEEvNS4_8identityES12_S1D_vS1E_EENS_8epilogue10collective6detail29Sm90TmaWarpSpecializedAdapterINS1H_15DefaultEpilogueISJ_SK_SK_NS1G_6thread17LinearCombinationISJ_Li1EffLNS1L_9ScaleType4KindE0ELNS_15FloatRoundStyleE2ESJ_EENS1_15EpilogueDefaultEEEEEvvEEEEvNT_6ParamsE --------------------------
	.section	.nv.info._ZN7cutlass13device_kernelINS_4gemm6kernel13GemmUniversalIN4cute5tupleIJiiiiEEENS1_10collective13CollectiveMmaINS1_37MainloopSm90TmaGmmaWarpSpecializedFP8ILi2ENS5_IJNS4_1CILi1EEESB_SB_EEENS1_35KernelTmaWarpSpecializedCooperativeEEENS5_IJNSA_ILi384EEENSA_ILi16EEENSA_ILi256EEEEEENS_12float_e4m3_tENS5_IJlSB_lEEESJ_SK_NS4_8TiledMMAINS4_8MMA_AtomIJNS4_4SM904GMMA30MMA_64x16x32_F32E4M3E4M3_SS_TNILNSO_7ScaleInE1ELSQ_1EEEEEENS4_6LayoutINS5_IJNSA_ILi2EEESB_SB_EEENS5_IJSB_NSA_ILi0EEESW_EEEEENS5_IJNS4_10UnderscoreESZ_SZ_EEEEENS4_13SM90_TMA_LOADENS4_14ComposedLayoutINS4_7SwizzleILi3ELi4ELi3EEENS4_18smem_ptr_flag_bitsILi8EEENST_INS5_IJNSA_ILi8EEENSA_ILi128EEEEEENS5_IJS19_SB_EEEEEEEvNS4_8identityES12_S1D_vS1E_EENS_8epilogue10collective6detail29Sm90TmaWarpSpecializedAdapterINS1H_15DefaultEpilogueISJ_SK_SK_NS1G_6thread17LinearCombinationISJ_Li1EffLNS1L_9ScaleType4KindE0ELNS_15FloatRoundStyleE2ESJ_EENS1_15EpilogueDefaultEEEEEvvEEEEvNT_6ParamsE,"",@"SHT_CUDA_INFO"
	.sectionflags	@""
	.align	4


	//----- nvinfo : EIATTR_CUDA_API_VERSION
	.align		4
        /*0000*/ 	.byte	0x04, 0x37
        /*0002*/ 	.short	(.L_18 - .L_17)
.L_17:
        /*0004*/ 	.word	0x00000082


	//----- nvinfo : EIATTR_KPARAM_INFO
	.align		4
.L_18:
        /*0008*/ 	.byte	0x04, 0x17
        /*000a*/ 	.short	(.L_20 - .L_19)
.L_19:
        /*000c*/ 	.word	0x00000000
        /*0010*/ 	.short	0x0000
        /*0012*/ 	.short	0x0070
        /*0014*/ 	.byte	0x00, 0xf0, 0x01, 0x10


	//----- nvinfo : EIATTR_SPARSE_MMA_MASK
	.align		4
.L_20:
        /*0018*/ 	.byte	0x03, 0x50
        /*001a*/ 	.short	0x0000


	//----- nvinfo : EIATTR_MAXREG_COUNT
	.align		4
        /*001c*/ 	.byte	0x03, 0x1b
        /*001e*/ 	.short	0x00a8


	//----- nvinfo : EIATTR_NUM_BARRIERS
	.align		4
        /*0020*/ 	.byte	0x02, 0x4c
        /*0022*/ 	.byte	0x01
	.zero		1


	//----- nvinfo : EIATTR_MERCURY_ISA_VERSION
	.align		4
        /*0024*/ 	.byte	0x03, 0x5f
        /*0026*/ 	.short	0x0101


	//----- nvinfo : EIATTR_INT_WARP_WIDE_INSTR_OFFSETS
	.align		4
        /*0028*/ 	.byte	0x04, 0x31
        /*002a*/ 	.short	(.L_22 - .L_21)


	//   ....[0]....
.L_21:
        /*002c*/ 	.word	0x00000340


	//   ....[1]....
        /*0030*/ 	.word	0x00000350


	//   ....[2]....
        /*0034*/ 	.word	0x000004a0


	//----- nvinfo : EIATTR_COOP_GROUP_MASK_REGIDS
	.align		4
.L_22:
        /*0038*/ 	.byte	0x04, 0x29
        /*003a*/ 	.short	(.L_24 - .L_23)


	//   ....[0]....
.L_23:
        /*003c*/ 	.word	0xffffffff


	//   ....[1]....
        /*0040*/ 	.word	0xffffffff


	//   ....[2]....
        /*0044*/ 	.word	0xffffffff


	//   ....[3]....
        /*0048*/ 	.word	0xffffffff


	//   ....[4]....
        /*004c*/ 	.word	0xffffffff


	//----- nvinfo : EIATTR_COOP_GROUP_INSTR_OFFSETS
	.align		4
.L_24:
        /*0050*/ 	.byte	0x04, 0x28
        /*0052*/ 	.short	(.L_26 - .L_25)


	//   ....[0]....
.L_25:
        /*0054*/ 	.word	0x00000060


	//   ....[1]....
        /*0058*/ 	.word	0x00000070


	//   ....[2]....
        /*005c*/ 	.word	0x00000130


	//   ....[3]....
        /*0060*/ 	.word	0x00000280


	//   ....[4]....
        /*0064*/ 	.word	0x00001030


	//----- nvinfo : EIATTR_REG_RECONFIG
	.align		4
.L_26:
        /*0068*/ 	.byte	0x01, 0x54
	.zero		2


	//----- nvinfo : EIATTR_MBARRIER_INSTR_OFFSETS
	.align		4
        /*006c*/ 	.byte	0x04, 0x39
        /*006e*/ 	.short	(.L_28 - .L_27)


	//   ....[0]....
.L_27:
        /*0070*/ 	.word	0x00000230
        /*0074*/ 	.word	0x000000ff
        /*0078*/ 	.word	0x00000000
        /*007c*/ 	.short	0x0100
        /*007e*/ 	.byte	0x08
	.zero		1


	//   ....[1]....
        /*0080*/ 	.word	0x00000240
        /*0084*/ 	.word	0x000000ff
        /*0088*/ 	.word	0x00000010
        /*008c*/ 	.short	0x0100
        /*008e*/ 	.byte	0x08
	.zero		1


	//   ....[2]....
        /*0090*/ 	.word	0x00000250
        /*0094*/ 	.word	0x000000ff
        /*0098*/ 	.word	0x00000008
        /*009c*/ 	.short	0x0100
        /*009e*/ 	.byte	0x08
	.zero		1


	//   ....[3]....
        /*00a0*/ 	.word	0x00000260
        /*00a4*/ 	.word	0x000000ff
        /*00a8*/ 	.word	0x00000018
        /*00ac*/ 	.short	0x0100
        /*00ae*/ 	.byte	0x08
	.zero		1


	//   ....[4]....
        /*00b0*/ 	.word	0x00000510
        /*00b4*/ 	.word	0x000000ff
        /*00b8*/ 	.word	0x00000030
        /*00bc*/ 	.short	0x0100
        /*00be*/ 	.byte	0x06
	.zero		1


	//   ....[5]....
        /*00c0*/ 	.word	0x00000570
        /*00c4*/ 	.word	0x000000ff
        /*00c8*/ 	.word	0x00000038
        /*00cc*/ 	.short	0x0100
        /*00ce*/ 	.byte	0x06
	.zero		1


	//   ....[6]....
        /*00d0*/ 	.word	0x000012e0
        /*00d4*/ 	.word	0x000000ff
        /*00d8*/ 	.word	0x00000000
        /*00dc*/ 	.short	0x010a
        /*00de*/ 	.byte	0x06
	.zero		1


	//   ....[7]....
        /*00e0*/ 	.word	0x00001320
        /*00e4*/ 	.word	0x000000ff
        /*00e8*/ 	.word	0x00000000
        /*00ec*/ 	.short	0x010a
        /*00ee*/ 	.byte	0x06
	.zero		1


	//   ....[8]....
        /*00f0*/ 	.word	0x00001eb0
        /*00f4*/ 	.word	0x000000ff
        /*00f8*/ 	.word	0x00000000
        /*00fc*/ 	.short	0x010a
        /*00fe*/ 	.byte	0x0e
	.zero		1


	//   ....[9]....
        /*0100*/ 	.word	0x00001ef0
        /*0104*/ 	.word	0x000000ff
        /*0108*/ 	.word	0x00000000
        /*010c*/ 	.short	0x010a
        /*010e*/ 	.byte	0x0e
	.zero		1


	//   ....[10]....
        /*0110*/ 	.word	0x000028a0
        /*0114*/ 	.word	0x000000ff
        /*0118*/ 	.word	0x00000000
        /*011c*/ 	.short	0x0101
        /*011e*/ 	.byte	0x08
	.zero		1


	//   ....[11]....
        /*0120*/ 	.word	0x00002c50
        /*0124*/ 	.word	0x000000ff
        /*0128*/ 	.word	0x00000000
        /*012c*/ 	.short	0x0101
        /*012e*/ 	.byte	0x06
	.zero		1


	//   ....[12]....
        /*0130*/ 	.word	0x00006660
        /*0134*/ 	.word	0x00000014
        /*0138*/ 	.word	0x00000010
        /*013c*/ 	.short	0x010a
        /*013e*/ 	.byte	0x3f
	.zero		1


	//   ....[13]....
        /*0140*/ 	.word	0x00006ae0
        /*0144*/ 	.word	0x00000003
        /*0148*/ 	.word	0x00000038
        /*014c*/ 	.short	0x0101
        /*014e*/ 	.byte	0x3f
	.zero		1


	//   ....[14]....
        /*0150*/ 	.word	0x00007200
        /*0154*/ 	.word	0x00000005
        /*0158*/ 	.word	0x00000000
        /*015c*/ 	.short	0x010a
        /*015e*/ 	.byte	0x3f
	.zero		1


	//   ....[15]....
        /*0160*/ 	.word	0x00007280
        /*0164*/ 	.word	0x0000000b
        /*0168*/ 	.word	0x00000000
        /*016c*/ 	.short	0x010a
        /*016e*/ 	.byte	0x3f
	.zero		1


	//   ....[16]....
        /*0170*/ 	.word	0x000072f0
        /*0174*/ 	.word	0x00000010
        /*0178*/ 	.word	0x00000000
        /*017c*/ 	.short	0x010a
        /*017e*/ 	.byte	0x3f
	.zero		1


	//   ....[17]....
        /*0180*/ 	.word	0x00007350
        /*0184*/ 	.word	0x00000041
        /*0188*/ 	.word	0x00000000
        /*018c*/ 	.short	0x010a
        /*018e*/ 	.byte	0x3f
	.zero		1


	//   ....[18]....
        /*0190*/ 	.word	0x00007420
        /*0194*/ 	.word	0x00000014
        /*0198*/ 	.word	0x00000010
        /*019c*/ 	.short	0x010a
        /*019e*/ 	.byte	0x3f
	.zero		1


	//   ....[19]....
        /*01a0*/ 	.word	0x00007500
        /*01a4*/ 	.word	0x00000005
        /*01a8*/ 	.word	0x00000000
        /*01ac*/ 	.short	0x010a
        /*01ae*/ 	.byte	0x3f
	.zero		1


	//----- nvinfo : EIATTR_NUM_MBARRIERS
	.align		4
.L_28:
        /*01b0*/ 	.byte	0x03, 0x38
        /*01b2*/ 	.short	0x0006


	//----- nvinfo : EIATTR_EXIT_INSTR_OFFSETS
	.align		4
        /*01b4*/ 	.byte	0x04, 0x1c
        /*01b6*/ 	.short	(.L_30 - .L_29)


	//   ....[0]....
.L_29:
        /*01b8*/ 	.word	0x000005c0


	//   ....[1]....
        /*01bc*/ 	.word	0x00000e90


	//   ....[2]....
        /*01c0*/ 	.word	0x00005cb0


	//   ....[3]....
        /*01c4*/ 	.word	0x00006300


	//   ....[4]....
        /*01c8*/ 	.word	0x000072d0


	//----- nvinfo : EIATTR_MAX_THREADS
	.align		4
.L_30:
        /*01cc*/ 	.byte	0x04, 0x05
        /*01ce*/ 	.short	(.L_32 - .L_31)
.L_31:
        /*01d0*/ 	.word	0x00000180
        /*01d4*/ 	.word	0x00000001
        /*01d8*/ 	.word	0x00000001


	//----- nvinfo : EIATTR_CRS_STACK_SIZE
	.align		4
.L_32:
        /*01dc*/ 	.byte	0x04, 0x1e
        /*01de*/ 	.short	(.L_34 - .L_33)
.L_33:
        /*01e0*/ 	.word	0x00000000


	//----- nvinfo : EIATTR_CBANK_PARAM_SIZE
	.align		4
.L_34:
        /*01e4*/ 	.byte	0x03, 0x19
        /*01e6*/ 	.short	0x0470


	//----- nvinfo : EIATTR_PARAM_CBANK
	.align		4
        /*01e8*/ 	.byte	0x04, 0x0a
        /*01ea*/ 	.short	(.L_36 - .L_35)
	.align		4
.L_35:
        /*01ec*/ 	.word	index@(.nv.constant0._ZN7cutlass13device_kernelINS_4gemm6kernel13GemmUniversalIN4cute5tupleIJiiiiEEENS1_10collective13CollectiveMmaINS1_37MainloopSm90TmaGmmaWarpSpecializedFP8ILi2ENS5_IJNS4_1CILi1EEESB_SB_EEENS1_35KernelTmaWarpSpecializedCooperativeEEENS5_IJNSA_ILi384EEENSA_ILi16EEENSA_ILi256EEEEEENS_12float_e4m3_tENS5_IJlSB_lEEESJ_SK_NS4_8TiledMMAINS4_8MMA_AtomIJNS4_4SM904GMMA30MMA_64x16x32_F32E4M3E4M3_SS_TNILNSO_7ScaleInE1ELSQ_1EEEEEENS4_6LayoutINS5_IJNSA_ILi2EEESB_SB_EEENS5_IJSB_NSA_ILi0EEESW_EEEEENS5_IJNS4_10UnderscoreESZ_SZ_EEEEENS4_13SM90_TMA_LOADENS4_14ComposedLayoutINS4_7SwizzleILi3ELi4ELi3EEENS4_18smem_ptr_flag_bitsILi8EEENST_INS5_IJNSA_ILi8EEENSA_ILi128EEEEEENS5_IJS19_SB_EEEEEEEvNS4_8identityES12_S1D_vS1E_EENS_8epilogue10collective6detail29Sm90TmaWarpSpecializedAdapterINS1H_15DefaultEpilogueISJ_SK_SK_NS1G_6thread17LinearCombinationISJ_Li1EffLNS1L_9ScaleType4KindE0ELNS_15FloatRoundStyleE2ESJ_EENS1_15EpilogueDefaultEEEEEvvEEEEvNT_6ParamsE)
        /*01f0*/ 	.short	0x0210
        /*01f2*/ 	.short	0x0470


	//----- nvinfo : EIATTR_SW_WAR
	.align		4
.L_36:
        /*01f4*/ 	.byte	0x04, 0x36
        /*01f6*/ 	.short	(.L_38 - .L_37)
.L_37:
        /*01f8*/ 	.word	0x00000008
.L_38:


//--------------------- .nv.callgraph             --------------------------
	.section	.nv.callgraph,"",@"SHT_CUDA_CALLGRAPH"
	.align	4
	.sectionentsize	8
	.align		4
        /*0000*/ 	.word	0x00000000
	.align		4
        /*0004*/ 	.word	0xffffffff
	.align		4
        /*0008*/ 	.word	0x00000000
	.align		4
        /*000c*/ 	.word	0xfffffffe
	.align		4
        /*0010*/ 	.word	0x00000000
	.align		4
        /*0014*/ 	.word	0xfffffffd
	.align		4
        /*0018*/ 	.word	0x00000000
	.align		4
        /*001c*/ 	.word	0xfffffffc


//--------------------- .nv.constant4             --------------------------
	.section	.nv.constant4,"a",@progbits
	.align	8
	.align		8
.nv.constant4:
        /*0000*/ 	.dword	_ZN40_INTERNAL_de2004bf_4_k_cu_1adeca5b_120084cuda3std3__45__cpo5beginE
	.align		8
        /*0008*/ 	.dword	_ZN40_INTERNAL_de2004bf_4_k_cu_1adeca5b_120084cuda3std3__45__cpo3endE
	.align		8
        /*0010*/ 	.dword	_ZN40_INTERNAL_de2004bf_4_k_cu_1adeca5b_120084cuda3std3__45__cpo6cbeginE
	.align		8
        /*0018*/ 	.dword	_ZN40_INTERNAL_de2004bf_4_k_cu_1adeca5b_120084cuda3std3__45__cpo4cendE
	.align		8
        /*0020*/ 	.dword	_ZN40_INTERNAL_de2004bf_4_k_cu_1adeca5b_120084cuda3std3__442_GLOBAL__N__de2004bf_4_k_cu_1adeca5b_120086ignoreE
	.align		8
        /*0028*/ 	.dword	_ZN40_INTERNAL_de2004bf_4_k_cu_1adeca5b_120084cuda3std3__419piecewise_constructE
	.align		8
        /*0030*/ 	.dword	_ZN40_INTERNAL_de2004bf_4_k_cu_1adeca5b_120084cuda3std3__48in_placeE
	.align		8
        /*0038*/ 	.dword	_ZN40_INTERNAL_de2004bf_4_k_cu_1adeca5b_120084cuda3std6ranges3__45__cpo4swapE
	.align		8
        /*0040*/ 	.dword	_ZN40_INTERNAL_de2004bf_4_k_cu_1adeca5b_120084cuda3std6ranges3__45__cpo9iter_moveE
	.align		8
        /*0048*/ 	.dword	_ZN40_INTERNAL_de2004bf_4_k_cu_1adeca5b_120084cute7productE
	.align		8
        /*0050*/ 	.dword	_ZN40_INTERNAL_de2004bf_4_k_cu_1adeca5b_120084cute1_E


//--------------------- .text._ZN7cutlass13device_kernelINS_4gemm6kernel13GemmUniversalIN4cute5tupleIJiiiiEEENS1_10collective13CollectiveMmaINS1_37MainloopSm90TmaGmmaWarpSpecializedFP8ILi2ENS5_IJNS4_1CILi1EEESB_SB_EEENS1_35KernelTmaWarpSpecializedCooperativeEEENS5_IJNSA_ILi384EEENSA_ILi16EEENSA_ILi256EEEEEENS_12float_e4m3_tENS5_IJlSB_lEEESJ_SK_NS4_8TiledMMAINS4_8MMA_AtomIJNS4_4SM904GMMA30MMA_64x16x32_F32E4M3E4M3_SS_TNILNSO_7ScaleInE1ELSQ_1EEEEEENS4_6LayoutINS5_IJNSA_ILi2EEESB_SB_EEENS5_IJSB_NSA_ILi0EEESW_EEEEENS5_IJNS4_10UnderscoreESZ_SZ_EEEEENS4_13SM90_TMA_LOADENS4_14ComposedLayoutINS4_7SwizzleILi3ELi4ELi3EEENS4_18smem_ptr_flag_bitsILi8EEENST_INS5_IJNSA_ILi8EEENSA_ILi128EEEEEENS5_IJS19_SB_EEEEEEEvNS4_8identityES12_S1D_vS1E_EENS_8epilogue10collective6detail29Sm90TmaWarpSpecializedAdapterINS1H_15DefaultEpilogueISJ_SK_SK_NS1G_6thread17LinearCombinationISJ_Li1EffLNS1L_9ScaleType4KindE0ELNS_15FloatRoundStyleE2ESJ_EENS1_15EpilogueDefaultEEEEEvvEEEEvNT_6ParamsE --------------------------
	.section	.text._ZN7cutlass13device_kernelINS_4gemm6kernel13GemmUniversalIN4cute5tupleIJiiiiEEENS1_10collective13CollectiveMmaINS1_37MainloopSm90TmaGmmaWarpSpecializedFP8ILi2ENS5_IJNS4_1CILi1EEESB_SB_EEENS1_35KernelTmaWarpSpecializedCooperativeEEENS5_IJNSA_ILi384EEENSA_ILi16EEENSA_ILi256EEEEEENS_12float_e4m3_tENS5_IJlSB_lEEESJ_SK_NS4_8TiledMMAINS4_8MMA_AtomIJNS4_4SM904GMMA30MMA_64x16x32_F32E4M3E4M3_SS_TNILNSO_7ScaleInE1ELSQ_1EEEEEENS4_6LayoutINS5_IJNSA_ILi2EEESB_SB_EEENS5_IJSB_NSA_ILi0EEESW_EEEEENS5_IJNS4_10UnderscoreESZ_SZ_EEEEENS4_13SM90_TMA_LOADENS4_14ComposedLayoutINS4_7SwizzleILi3ELi4ELi3EEENS4_18smem_ptr_flag_bitsILi8EEENST_INS5_IJNSA_ILi8EEENSA_ILi128EEEEEENS5_IJS19_SB_EEEEEEEvNS4_8identityES12_S1D_vS1E_EENS_8epilogue10collective6detail29Sm90TmaWarpSpecializedAdapterINS1H_15DefaultEpilogueISJ_SK_SK_NS1G_6thread17LinearCombinationISJ_Li1EffLNS1L_9ScaleType4KindE0ELNS_15FloatRoundStyleE2ESJ_EENS1_15EpilogueDefaultEEEEEvvEEEEvNT_6ParamsE,"ax",@progbits
	.align	128
.text._ZN7cutlass13device_kernelINS_4gemm6kernel13GemmUniversalIN4cute5tupleIJiiiiEEENS1_10collective13CollectiveMmaINS1_37MainloopSm90TmaGmmaWarpSpecializedFP8ILi2ENS5_IJNS4_1CILi1EEESB_SB_EEENS1_35KernelTmaWarpSpecializedCooperativeEEENS5_IJNSA_ILi384EEENSA_ILi16EEENSA_ILi256EEEEEENS_12float_e4m3_tENS5_IJlSB_lEEESJ_SK_NS4_8TiledMMAINS4_8MMA_AtomIJNS4_4SM904GMMA30MMA_64x16x32_F32E4M3E4M3_SS_TNILNSO_7ScaleInE1ELSQ_1EEEEEENS4_6LayoutINS5_IJNSA_ILi2EEESB_SB_EEENS5_IJSB_NSA_ILi0EEESW_EEEEENS5_IJNS4_10UnderscoreESZ_SZ_EEEEENS4_13SM90_TMA_LOADENS4_14ComposedLayoutINS4_7SwizzleILi3ELi4ELi3EEENS4_18smem_ptr_flag_bitsILi8EEENST_INS5_IJNSA_ILi8EEENSA_ILi128EEEEEENS5_IJS19_SB_EEEEEEEvNS4_8identityES12_S1D_vS1E_EENS_8epilogue10collective6detail29Sm90TmaWarpSpecializedAdapterINS1H_15DefaultEpilogueISJ_SK_SK_NS1G_6thread17LinearCombinationISJ_Li1EffLNS1L_9ScaleType4KindE0ELNS_15FloatRoundStyleE2ESJ_EENS1_15EpilogueDefaultEEEEEvvEEEEvNT_6ParamsE:
        .type           _ZN7cutlass13device_kernelINS_4gemm6kernel13GemmUniversalIN4cute5tupleIJiiiiEEENS1_10collective13CollectiveMmaINS1_37MainloopSm90TmaGmmaWarpSpecializedFP8ILi2ENS5_IJNS4_1CILi1EEESB_SB_EEENS1_35KernelTmaWarpSpecializedCooperativeEEENS5_IJNSA_ILi384EEENSA_ILi16EEENSA_ILi256EEEEEENS_12float_e4m3_tENS5_IJlSB_lEEESJ_SK_NS4_8TiledMMAINS4_8MMA_AtomIJNS4_4SM904GMMA30MMA_64x16x32_F32E4M3E4M3_SS_TNILNSO_7ScaleInE1ELSQ_1EEEEEENS4_6LayoutINS5_IJNSA_ILi2EEESB_SB_EEENS5_IJSB_NSA_ILi0EEESW_EEEEENS5_IJNS4_10UnderscoreESZ_SZ_EEEEENS4_13SM90_TMA_LOADENS4_14ComposedLayoutINS4_7SwizzleILi3ELi4ELi3EEENS4_18smem_ptr_flag_bitsILi8EEENST_INS5_IJNSA_ILi8EEENSA_ILi128EEEEEENS5_IJS19_SB_EEEEEEEvNS4_8identityES12_S1D_vS1E_EENS_8epilogue10collective6detail29Sm90TmaWarpSpecializedAdapterINS1H_15DefaultEpilogueISJ_SK_SK_NS1G_6thread17LinearCombinationISJ_Li1EffLNS1L_9ScaleType4KindE0ELNS_15FloatRoundStyleE2ESJ_EENS1_15EpilogueDefaultEEEEEvvEEEEvNT_6ParamsE,@function
        .size           _ZN7cutlass13device_kernelINS_4gemm6kernel13GemmUniversalIN4cute5tupleIJiiiiEEENS1_10collective13CollectiveMmaINS1_37MainloopSm90TmaGmmaWarpSpecializedFP8ILi2ENS5_IJNS4_1CILi1EEESB_SB_EEENS1_35KernelTmaWarpSpecializedCooperativeEEENS5_IJNSA_ILi384EEENSA_ILi16EEENSA_ILi256EEEEEENS_12float_e4m3_tENS5_IJlSB_lEEESJ_SK_NS4_8TiledMMAINS4_8MMA_AtomIJNS4_4SM904GMMA30MMA_64x16x32_F32E4M3E4M3_SS_TNILNSO_7ScaleInE1ELSQ_1EEEEEENS4_6LayoutINS5_IJNSA_ILi2EEESB_SB_EEENS5_IJSB_NSA_ILi0EEESW_EEEEENS5_IJNS4_10UnderscoreESZ_SZ_EEEEENS4_13SM90_TMA_LOADENS4_14ComposedLayoutINS4_7SwizzleILi3ELi4ELi3EEENS4_18smem_ptr_flag_bitsILi8EEENST_INS5_IJNSA_ILi8EEENSA_ILi128EEEEEENS5_IJS19_SB_EEEEEEEvNS4_8identityES12_S1D_vS1E_EENS_8epilogue10collective6detail29Sm90TmaWarpSpecializedAdapterINS1H_15DefaultEpilogueISJ_SK_SK_NS1G_6thread17LinearCombinationISJ_Li1EffLNS1L_9ScaleType4KindE0ELNS_15FloatRoundStyleE2ESJ_EENS1_15EpilogueDefaultEEEEEvvEEEEvNT_6ParamsE,(.L_x_71 - _ZN7cutlass13device_kernelINS_4gemm6kernel13GemmUniversalIN4cute5tupleIJiiiiEEENS1_10collective13CollectiveMmaINS1_37MainloopSm90TmaGmmaWarpSpecializedFP8ILi2ENS5_IJNS4_1CILi1EEESB_SB_EEENS1_35KernelTmaWarpSpecializedCooperativeEEENS5_IJNSA_ILi384EEENSA_ILi16EEENSA_ILi256EEEEEENS_12float_e4m3_tENS5_IJlSB_lEEESJ_SK_NS4_8TiledMMAINS4_8MMA_AtomIJNS4_4SM904GMMA30MMA_64x16x32_F32E4M3E4M3_SS_TNILNSO_7ScaleInE1ELSQ_1EEEEEENS4_6LayoutINS5_IJNSA_ILi2EEESB_SB_EEENS5_IJSB_NSA_ILi0EEESW_EEEEENS5_IJNS4_10UnderscoreESZ_SZ_EEEEENS4_13SM90_TMA_LOADENS4_14ComposedLayoutINS4_7SwizzleILi3ELi4ELi3EEENS4_18smem_ptr_flag_bitsILi8EEENST_INS5_IJNSA_ILi8EEENSA_ILi128EEEEEENS5_IJS19_SB_EEEEEEEvNS4_8identityES12_S1D_vS1E_EENS_8epilogue10collective6detail29Sm90TmaWarpSpecializedAdapterINS1H_15DefaultEpilogueISJ_SK_SK_NS1G_6thread17LinearCombinationISJ_Li1EffLNS1L_9ScaleType4KindE0ELNS_15FloatRoundStyleE2ESJ_EENS1_15EpilogueDefaultEEEEEvvEEEEvNT_6ParamsE)
        .other          _ZN7cutlass13device_kernelINS_4gemm6kernel13GemmUniversalIN4cute5tupleIJiiiiEEENS1_10collective13CollectiveMmaINS1_37MainloopSm90TmaGmmaWarpSpecializedFP8ILi2ENS5_IJNS4_1CILi1EEESB_SB_EEENS1_35KernelTmaWarpSpecializedCooperativeEEENS5_IJNSA_ILi384EEENSA_ILi16EEENSA_ILi256EEEEEENS_12float_e4m3_tENS5_IJlSB_lEEESJ_SK_NS4_8TiledMMAINS4_8MMA_AtomIJNS4_4SM904GMMA30MMA_64x16x32_F32E4M3E4M3_SS_TNILNSO_7ScaleInE1ELSQ_1EEEEEENS4_6LayoutINS5_IJNSA_ILi2EEESB_SB_EEENS5_IJSB_NSA_ILi0EEESW_EEEEENS5_IJNS4_10UnderscoreESZ_SZ_EEEEENS4_13SM90_TMA_LOADENS4_14ComposedLayoutINS4_7SwizzleILi3ELi4ELi3EEENS4_18smem_ptr_flag_bitsILi8EEENST_INS5_IJNSA_ILi8EEENSA_ILi128EEEEEENS5_IJS19_SB_EEEEEEEvNS4_8identityES12_S1D_vS1E_EENS_8epilogue10collective6detail29Sm90TmaWarpSpecializedAdapterINS1H_15DefaultEpilogueISJ_SK_SK_NS1G_6thread17LinearCombinationISJ_Li1EffLNS1L_9ScaleType4KindE0ELNS_15FloatRoundStyleE2ESJ_EENS1_15EpilogueDefaultEEEEEvvEEEEvNT_6ParamsE,@"STO_CUDA_ENTRY STV_DEFAULT"
_ZN7cutlass13device_kernelINS_4gemm6kernel13GemmUniversalIN4cute5tupleIJiiiiEEENS1_10collective13CollectiveMmaINS1_37MainloopSm90TmaGmmaWarpSpecializedFP8ILi2ENS5_IJNS4_1CILi1EEESB_SB_EEENS1_35KernelTmaWarpSpecializedCooperativeEEENS5_IJNSA_ILi384EEENSA_ILi16EEENSA_ILi256EEEEEENS_12float_e4m3_tENS5_IJlSB_lEEESJ_SK_NS4_8TiledMMAINS4_8MMA_AtomIJNS4_4SM904GMMA30MMA_64x16x32_F32E4M3E4M3_SS_TNILNSO_7ScaleInE1ELSQ_1EEEEEENS4_6LayoutINS5_IJNSA_ILi2EEESB_SB_EEENS5_IJSB_NSA_ILi0EEESW_EEEEENS5_IJNS4_10UnderscoreESZ_SZ_EEEEENS4_13SM90_TMA_LOADENS4_14ComposedLayoutINS4_7SwizzleILi3ELi4ELi3EEENS4_18smem_ptr_flag_bitsILi8EEENST_INS5_IJNSA_ILi8EEENSA_ILi128EEEEEENS5_IJS19_SB_EEEEEEEvNS4_8identityES12_S1D_vS1E_EENS_8epilogue10collective6detail29Sm90TmaWarpSpecializedAdapterINS1H_15DefaultEpilogueISJ_SK_SK_NS1G_6thread17LinearCombinationISJ_Li1EffLNS1L_9ScaleType4KindE0ELNS_15FloatRoundStyleE2ESJ_EENS1_15EpilogueDefaultEEEEEvvEEEEvNT_6ParamsE:
[----:B------:R-:W-:Y:S01]  /*0000*/  LDC R1, c[0x0][0x28] ;  /* 0x00000a00ff017b82 */ /* 0x000fe20000000800 */
[----:B------:R-:W0:Y:S01]  /*0010*/  S2R R7, SR_TID.X ;  /* 0x0000000000077919 */ /* 0x000e220000002100 */
[----:B------:R-:W-:Y:S01]  /*0020*/  ELECT P0, URZ, PT ;  /* 0x00000000003f782f */ /* 0x000fe20003800000 */
[----:B------:R-:W-:Y:S01]  /*0030*/  BSSY B0, `(.L_x_0) ;  /* 0x000000f000007945 */ /* 0x000fe20003800000 */
[--C-:B0-----:R-:W-:Y:S02]  /*0040*/  SHF.R.U32.HI R0, RZ, 0x5, R7.reuse ;  /* 0x00000005ff007819 */ /* 0x101fe40000011607 */
[----:B------:R-:W-:-:S03]  /*0050*/  SHF.R.U32.HI R3, RZ, 0x7, R7 ;  /* 0x00000007ff037819 */ /* 0x000fc60000011607 */
[----:B------:R-:W0:Y:S04]  /*0060*/  SHFL.IDX PT, R2, R0, RZ, 0x1f ;  /* 0x00001fff00027589 */ /* 0x000e2800000e0000 */
[----:B------:R1:W2:Y:S01]  /*0070*/  SHFL.IDX PT, R6, R3, RZ, 0x1f ;  /* 0x00001fff03067589 */ /* 0x0002a200000e0000 */
[----:B0-----:R-:W-:-:S13]  /*0080*/  ISETP.NE.OR P0, PT, R2, RZ, !P0 ;  /* 0x000000ff0200720c */ /* 0x001fda0004705670 */
[----:B-12---:R-:W-:Y:S05]  /*0090*/  @P0 BRA `(.L_x_1) ;  /* 0x0000000000200947 */ /* 0x006fea0003800000 */
[----:B------:R-:W-:Y:S02]  /*00a0*/  ULDC.64 UR4, c[0x0][0x198] ;  /* 0x0000660000047ab9 */ /* 0x000fe40000000a00 */
[----:B------:R-:W-:Y:S02]  /*00b0*/  UIADD3 UR6, UP0, UR4, 0xf0, URZ ;  /* 0x000000f004067890 */ /* 0x000fe4000ff1e03f */
[----:B------:R-:W-:Y:S02]  /*00c0*/  UIADD3 UR4, UP1, UR4, 0x1f0, URZ ;  /* 0x000001f004047890 */ /* 0x000fe4000ff3e03f */
[----:B------:R-:W-:Y:S02]  /*00d0*/  UIADD3.X UR7, URZ, UR5, URZ, UP0, !UPT ;  /* 0x000000053f077290 */ /* 0x000fe400087fe43f */
[----:B------:R-:W-:-:S07]  /*00e0*/  UIADD3.X UR5, URZ, UR5, URZ, UP1, !UPT ;  /* 0x000000053f057290 */ /* 0x000fce0008ffe43f */
[----:B------:R0:W-:Y:S02]  /*00f0*/  UTMACCTL.PF [UR6] ;  /* 0x00000000060079b9 */ /* 0x0001e40008040000 */
[----:B------:R0:W-:Y:S02]  /*0100*/  UTMACCTL.PF [UR4] ;  /* 0x00000000040079b9 */ /* 0x0001e40008040000 */
[----:B0-----:R-:W-:Y:S01]  /*0110*/  NOP ;  /* 0x0000000000007918 */ /* 0x001fe20000000000 */
.L_x_1:
[----:B------:R-:W-:Y:S05]  /*0120*/  BSYNC B0 ;  /* 0x0000000000007941 */ /* 0x000fea0003800000 */
.L_x_0:
[----:B------:R-:W0:Y:S02]  /*0130*/  SHFL.IDX PT, R3, R0, RZ, 0x1f ;  /* 0x00001fff00037589 */ /* 0x000e2400000e0000 */
[----:B0-----:R-:W-:-:S13]  /*0140*/  ISETP.NE.AND P0, PT, R3, RZ, PT ;  /* 0x000000ff0300720c */ /* 0x001fda0003f05270 */
[----:B------:R-:W-:Y:S05]  /*0150*/  @P0 BRA `(.L_x_2) ;  /* 0x0000000000480947 */ /* 0x000fea0003800000 */
[----:B------:R-:W0:Y:S01]  /*0160*/  S2UR UR8, SR_CgaCtaId ;  /* 0x00000000000879c3 */ /* 0x000e220000008800 */
[----:B------:R-:W-:Y:S01]  /*0170*/  UMOV UR4, 0x400 ;  /* 0x0000040000047882 */ /* 0x000fe20000000000 */
[----:B------:R-:W-:Y:S01]  /*0180*/  UMOV UR5, 0x1 ;  /* 0x0000000100057882 */ /* 0x000fe20000000000 */
[----:B------:R-:W-:Y:S01]  /*0190*/  UMOV UR6, 0x100 ;  /* 0x0000010000067882 */ /* 0x000fe20000000000 */
[----:B------:R-:W-:Y:S01]  /*01a0*/  ELECT P0, URZ, PT ;  /* 0x00000000003f782f */ /* 0x000fe20003800000 */
[----:B------:R-:W-:-:S04]  /*01b0*/  UIADD3 UR6, -UR6, 0x100000, URZ ;  /* 0x0010000006067890 */ /* 0x000fc8000fffe13f */
[----:B------:R-:W-:Y:S02]  /*01c0*/  USHF.L.U32 UR7, UR6, 0xb, URZ ;  /* 0x0000000b06077899 */ /* 0x000fe4000800063f */
[----:B------:R-:W-:Y:S02]  /*01d0*/  USHF.L.U32 UR6, UR6, 0x1, URZ ;  /* 0x0000000106067899 */ /* 0x000fe4000800063f */
[----:B0-----:R-:W-:Y:S02]  /*01e0*/  ULEA UR8, UR8, UR4, 0x18 ;  /* 0x0000000408087291 */ /* 0x001fe4000f8ec03f */
[----:B------:R-:W-:-:S04]  /*01f0*/  UIADD3 UR4, -UR5, 0x100000, URZ ;  /* 0x0010000005047890 */ /* 0x000fc8000fffe13f */
[----:B------:R-:W-:Y:S02]  /*0200*/  USHF.L.U32 UR5, UR4, 0xb, URZ ;  /* 0x0000000b04057899 */ /* 0x000fe4000800063f */
[----:B------:R-:W-:Y:S01]  /*0210*/  USHF.L.U32 UR4, UR4, 0x1, URZ ;  /* 0x0000000104047899 */ /* 0x000fe2000800063f */
[----:B------:R-:W0:Y:S11]  /*0220*/  FENCE.VIEW.ASYNC.S ;  /* 0x00000000000073c6 */ /* 0x000e360000000000 */
[----:B0-----:R0:W1:Y:S01]  /*0230*/  SYNCS.EXCH.64 URZ, [UR8], UR4 ;  /* 0x00000004083f75b2 */ /* 0x0010620008000100 */
[----:B------:R0:W2:Y:S01]  /*0240*/  SYNCS.EXCH.64 URZ, [UR8+0x10], UR6 ;  /* 0x00001006083f75b2 */ /* 0x0000a20008000100 */
[----:B------:R0:W3:Y:S01]  /*0250*/  SYNCS.EXCH.64 URZ, [UR8+0x8], UR4 ;  /* 0x00000804083f75b2 */ /* 0x0000e20008000100 */
[----:B------:R0:W4:Y:S01]  /*0260*/  SYNCS.EXCH.64 URZ, [UR8+0x18], UR6 ;  /* 0x00001806083f75b2 */ /* 0x0001220008000100 */
[----:B------:R-:W-:Y:S01]  /*0270*/  NOP ;  /* 0x0000000000007918 */ /* 0x000fe20000000000 */
.L_x_2:
[----:B------:R-:W5:Y:S01]  /*0280*/  SHFL.IDX PT, R0, R0, RZ, 0x1f ;  /* 0x00001fff00007589 */ /* 0x000f6200000e0000 */
[----:B------:R-:W1:Y:S01]  /*0290*/  LDC R10, c[0x0][0x65c] ;  /* 0x00019700ff0a7b82 */ /* 0x000e620000000800 */
[----:B------:R-:W-:Y:S02]  /*02a0*/  ELECT P0, URZ, PT ;  /* 0x00000000003f782f */ /* 0x000fe40003800000 */
[----:B------:R-:W-:Y:S01]  /*02b0*/  LOP3.LUT R5, R5, 0xffffbfff, RZ, 0xc0, !PT ;  /* 0xffffbfff05057812 */ /* 0x000fe200078ec0ff */
[----:B------:R-:W2:Y:S01]  /*02c0*/  S2R R3, SR_CTAID.Y ;  /* 0x0000000000037919 */ /* 0x000ea20000002600 */
[----:B0-----:R-:W-:Y:S01]  /*02d0*/  UMOV UR4, 0x20 ;  /* 0x0000002000047882 */ /* 0x001fe20000000000 */
[----:B------:R-:W-:Y:S01]  /*02e0*/  ISETP.NE.AND P2, PT, R6, RZ, PT ;  /* 0x000000ff0600720c */ /* 0x000fe20003f45270 */
[----:B------:R-:W-:Y:S01]  /*02f0*/  NOP ;  /* 0x0000000000007918 */ /* 0x000fe20000000000 */
[----:B------:R-:W0:Y:S01]  /*0300*/  S2R R4, SR_CTAID.X ;  /* 0x0000000000047919 */ /* 0x000e220000002500 */
[----:B------:R-:W-:Y:S01]  /*0310*/  NOP ;  /* 0x0000000000007918 */ /* 0x000fe20000000000 */
[----:B-----5:R-:W-:-:S02]  /*0320*/  ISETP.NE.OR P0, PT, R0, RZ, !P0 ;  /* 0x000000ff0000720c */ /* 0x020fc40004705670 */
[----:B-1----:R-:W-:-:S11]  /*0330*/  ISETP.NE.AND P3, PT, R10, 0x1, PT ;  /* 0x000000010a00780c */ /* 0x002fd60003f65270 */
[----:B------:R-:W-:Y:S01]  /*0340*/  VOTEU.ALL UP0, P0 ;  /* 0x00000000003f7886 */ /* 0x000fe20000000000 */
[----:B------:R-:W-:Y:S01]  /*0350*/  VOTEU.ALL UP1, P0 ;  /* 0x00000000003f7886 */ /* 0x000fe20000020000 */
[----:B------:R-:W-:Y:S01]  /*0360*/  @P3 LOP3.LUT R5, R5, 0x4000, RZ, 0xfc, !PT ;  /* 0x0000400005053812 */ /* 0x000fe200078efcff */
[----:B------:R-:W0:Y:S01]  /*0370*/  @P3 LDC R11, c[0x0][0x10] ;  /* 0x00000400ff0b3b82 */ /* 0x000e220000000800 */
[----:B------:R-:W-:Y:S01]  /*0380*/  SHF.R.S32.HI R5, RZ, 0x1f, R2 ;  /* 0x0000001fff057819 */ /* 0x000fe20000011402 */
[----:B------:R-:W-:Y:S01]  /*0390*/  @!UP0 UMOV UR6, 0x400 ;  /* 0x0000040000068882 */ /* 0x000fe20000000000 */
[----:B------:R-:W-:-:S04]  /*03a0*/  @!UP0 UIADD3 UR4, -UR4, 0x100000, URZ ;  /* 0x0010000004048890 */ /* 0x000fc8000fffe13f */
[----:B------:R-:W-:Y:S02]  /*03b0*/  @!UP0 USHF.L.U32 UR5, UR4, 0xb, URZ ;  /* 0x0000000b04058899 */ /* 0x000fe4000800063f */
[----:B------:R-:W-:Y:S01]  /*03c0*/  @!UP0 USHF.L.U32 UR4, UR4, 0x1, URZ ;  /* 0x0000000104048899 */ /* 0x000fe2000800063f */
[----:B--2---:R-:W-:Y:S01]  /*03d0*/  @P3 IMAD.MOV.U32 R8, RZ, RZ, R3 ;  /* 0x000000ffff083224 */ /* 0x004fe200078e0003 */
[----:B------:R-:W-:Y:S01]  /*03e0*/  LEA.HI R5, R5, R2, RZ, 0x2 ;  /* 0x0000000205057211 */ /* 0x000fe200078f10ff */
[----:B------:R-:W-:Y:S01]  /*03f0*/  @P3 IMAD.MOV.U32 R9, RZ, RZ, RZ ;  /* 0x000000ffff093224 */ /* 0x000fe200078e00ff */
[----:B------:R-:W1:Y:S02]  /*0400*/  @!UP0 S2UR UR7, SR_CgaCtaId ;  /* 0x00000000000789c3 */ /* 0x000e640000008800 */
[----:B------:R-:W-:-:S05]  /*0410*/  LOP3.LUT R5, R5, 0xfffffffc, RZ, 0xc0, !PT ;  /* 0xfffffffc05057812 */ /* 0x000fca00078ec0ff */
[----:B------:R-:W-:Y:S01]  /*0420*/  IMAD.IADD R2, R2, 0x1, -R5 ;  /* 0x0000000102027824 */ /* 0x000fe200078e0a05 */
[----:B------:R-:W2:Y:S01]  /*0430*/  @!P3 LDC R12, c[0x0][0xc] ;  /* 0x00000300ff0cbb82 */ /* 0x000ea20000000800 */
[----:B------:R-:W-:Y:S02]  /*0440*/  IMAD.MOV.U32 R5, RZ, RZ, RZ ;  /* 0x000000ffff057224 */ /* 0x000fe400078e00ff */
[----:B0-----:R-:W-:-:S04]  /*0450*/  @P3 IMAD.WIDE.U32 R8, R4, R11, R8 ;  /* 0x0000000b04083225 */ /* 0x001fc800078e0008 */
[----:B------:R-:W-:Y:S02]  /*0460*/  @P3 IMAD.MOV.U32 R11, RZ, RZ, RZ ;  /* 0x000000ffff0b3224 */ /* 0x000fe400078e00ff */
[----:B------:R-:W-:Y:S01]  /*0470*/  @P3 IMAD.MOV.U32 R0, RZ, RZ, R8 ;  /* 0x000000ffff003224 */ /* 0x000fe200078e0008 */
[----:B-1----:R-:W-:Y:S01]  /*0480*/  @!UP0 ULEA UR6, UR7, UR6, 0x18 ;  /* 0x0000000607068291 */ /* 0x002fe2000f8ec03f */
[----:B------:R-:W-:Y:S01]  /*0490*/  @P3 IMAD.IADD R9, R9, 0x1, R11 ;  /* 0x0000000109093824 */ /* 0x000fe200078e020b */
[----:B------:R-:W-:Y:S01]  /*04a0*/  VOTEU.ALL UP0, P0 ;  /* 0x00000000003f7886 */ /* 0x000fe20000000000 */
[----:B------:R-:W-:-:S04]  /*04b0*/  ISETP.NE.AND P0, PT, R2, 0x3, PT ;  /* 0x000000030200780c */ /* 0x000fc80003f05270 */
[----:B------:R-:W-:Y:S01]  /*04c0*/  ISETP.EQ.OR P0, PT, R2, RZ, !P0 ;  /* 0x000000ff0200720c */ /* 0x000fe20004702670 */
[----:B--2---:R-:W-:-:S03]  /*04d0*/  @!P3 IMAD.WIDE.U32 R12, R12, R3, R4 ;  /* 0x000000030c0cb225 */ /* 0x004fc600078e0004 */
[C---:B------:R-:W-:Y:S01]  /*04e0*/  ISETP.EQ.AND P0, PT, R6.reuse, RZ, P0 ;  /* 0x000000ff0600720c */ /* 0x040fe20000702270 */
[----:B------:R-:W-:Y:S01]  /*04f0*/  VIADD R6, R6, 0xffffffff ;  /* 0xffffffff06067836 */ /* 0x000fe20000000000 */
[----:B------:R-:W0:Y:S02]  /*0500*/  FENCE.VIEW.ASYNC.S ;  /* 0x00000000000073c6 */ /* 0x000e240000000000 */
[----:B0-----:R0:W3:Y:S01]  /*0510*/  @!UP0 SYNCS.EXCH.64 URZ, [UR6+0x30], UR4 ;  /* 0x00003004063f85b2 */ /* 0x0010e20008000100 */
[----:B------:R-:W-:Y:S01]  /*0520*/  @!P3 IMAD.MOV.U32 R0, RZ, RZ, R12 ;  /* 0x000000ffff00b224 */ /* 0x000fe200078e000c */
[----:B------:R-:W-:Y:S01]  /*0530*/  SEL R8, RZ, 0x1, !P0 ;  /* 0x00000001ff087807 */ /* 0x000fe20004000000 */
[----:B------:R-:W-:Y:S01]  /*0540*/  @!P3 IMAD.MOV.U32 R9, RZ, RZ, R13 ;  /* 0x000000ffff09b224 */ /* 0x000fe200078e000d */
[----:B------:R-:W-:-:S04]  /*0550*/  ISETP.GE.U32.AND P1, PT, R6, 0x2, PT ;  /* 0x000000020600780c */ /* 0x000fc80003f26070 */
[----:B------:R-:W-:Y:S01]  /*0560*/  SEL R8, R8, 0x2, P1 ;  /* 0x0000000208087807 */ /* 0x000fe20000800000 */
[----:B------:R0:W3:Y:S01]  /*0570*/  @!UP1 SYNCS.EXCH.64 URZ, [UR6+0x38], UR4 ;  /* 0x00003804063f95b2 */ /* 0x0000e20008000100 */
[----:B------:R-:W-:Y:S01]  /*0580*/  NOP ;  /* 0x0000000000007918 */ /* 0x000fe20000000000 */
[----:B---34-:R-:W-:Y:S06]  /*0590*/  BAR.SYNC.DEFER_BLOCKING 0x0 ;  /* 0x0000000000007b1d */ /* 0x018fec0000010000 */
[----:B------:R-:W-:Y:S05]  /*05a0*/  @!P2 BRA `(.L_x_3) ;  /* 0x0000005400c4a947 */ /* 0x000fea0003800000 */
[----:B------:R-:W-:-:S13]  /*05b0*/  ISETP.GT.U32.AND P0, PT, R6, 0x1, PT ;  /* 0x000000010600780c */ /* 0x000fda0003f04070 */
[----:B0-----:R-:W-:Y:S05]  /*05c0*/  @P0 EXIT ;  /* 0x000000000000094d */ /* 0x001fea0003800000 */
[----:B------:R-:W-:Y:S01]  /*05d0*/  ULDC.64 UR4, c[0x0][0x650] ;  /* 0x0001940000047ab9 */ /* 0x000fe20000000a00 */
[----:B------:R-:W-:Y:S01]  /*05e0*/  PRMT R6, RZ, 0x7610, R6 ;  /* 0x00007610ff067816 */ /* 0x000fe20000000006 */
[----:B------:R-:W-:Y:S01]  /*05f0*/  IMAD.MOV.U32 R62, RZ, RZ, -0x1 ;  /* 0xffffffffff3e7424 */ /* 0x000fe200078e00ff */
[----:B------:R-:W-:Y:S01]  /*0600*/  ISETP.GE.U32.AND P0, PT, R0, UR4, PT ;  /* 0x0000000400007c0c */ /* 0x000fe2000bf06070 */
[----:B------:R-:W-:Y:S02]  /*0610*/  IMAD.MOV.U32 R14, RZ, RZ, -0x1 ;  /* 0xffffffffff0e7424 */ /* 0x000fe400078e00ff */
[----:B------:R-:W-:Y:S01]  /*0620*/  IMAD.MOV.U32 R63, RZ, RZ, -0x1 ;  /* 0xffffffffff3f7424 */ /* 0x000fe200078e00ff */
[----:B------:R-:W-:-:S13]  /*0630*/  ISETP.GE.U32.AND.EX P0, PT, R9, UR5, PT, P0 ;  /* 0x0000000509007c0c */ /* 0x000fda000bf06100 */
[----:B------:R-:W-:Y:S05]  /*0640*/  @P0 BRA `(.L_x_4) ;  /* 0x0000000400600947 */ /* 0x000fea0003800000 */
[----:B------:R-:W0:Y:S01]  /*0650*/  LDC.64 R20, c[0x0][0x628] ;  /* 0x00018a00ff147b82 */ /* 0x000e220000000a00 */
[----:B------:R-:W-:Y:S02]  /*0660*/  IMAD.MOV.U32 R12, RZ, RZ, R0 ;  /* 0x000000ffff0c7224 */ /* 0x000fe400078e0000 */
[----:B------:R-:W-:-:S05]  /*0670*/  IMAD.MOV.U32 R13, RZ, RZ, R9 ;  /* 0x000000ffff0d7224 */ /* 0x000fca00078e0009 */
[----:B------:R-:W1:Y:S08]  /*0680*/  LDC R2, c[0x0][0x630] ;  /* 0x00018c00ff027b82 */ /* 0x000e700000000800 */
[----:B------:R-:W2:Y:S01]  /*0690*/  LDC.64 R22, c[0x0][0x620] ;  /* 0x00018800ff167b82 */ /* 0x000ea20000000a00 */
[----:B0-----:R-:W-:-:S04]  /*06a0*/  ISETP.NE.U32.AND P0, PT, R20, RZ, PT ;  /* 0x000000ff1400720c */ /* 0x001fc80003f05070 */
[----:B------:R-:W-:-:S13]  /*06b0*/  ISETP.NE.AND.EX P0, PT, R21, RZ, PT, P0 ;  /* 0x000000ff1500720c */ /* 0x000fda0003f05300 */
[----:B-12---:R-:W-:Y:S05]  /*06c0*/  @!P0 BRA `(.L_x_5) ;  /* 0x0000000000288947 */ /* 0x006fea0003800000 */
[----:B------:R-:W0:Y:S02]  /*06d0*/  LDC R11, c[0x0][0x634] ;  /* 0x00018d00ff0b7b82 */ /* 0x000e240000000800 */
[----:B0-----:R-:W-:-:S05]  /*06e0*/  IADD3 R11, P0, R0, R11, RZ ;  /* 0x0000000b000b7210 */ /* 0x001fca0007f1e0ff */
[----:B------:R-:W-:-:S04]  /*06f0*/  IMAD.X R19, RZ, RZ, R9, P0 ;  /* 0x000000ffff137224 */ /* 0x000fc800000e0609 */
[----:B------:R-:W-:-:S04]  /*0700*/  IMAD.WIDE.U32 R12, R19, R20, RZ ;  /* 0x00000014130c7225 */ /* 0x000fc800078e00ff */
[----:B------:R-:W-:-:S04]  /*0710*/  IMAD.WIDE.U32 R14, P0, R11, R21, R12 ;  /* 0x000000150b0e7225 */ /* 0x000fc8000780000c */
[----:B------:R-:W-:-:S04]  /*0720*/  IMAD.WIDE.U32 R12, R11, R20, RZ ;  /* 0x000000140b0c7225 */ /* 0x000fc800078e00ff */
[----:B------:R-:W-:Y:S01]  /*0730*/  IMAD.X R17, RZ, RZ, RZ, P0 ;  /* 0x000000ffff117224 */ /* 0x000fe200000e06ff */
[----:B------:R-:W-:Y:S01]  /*0740*/  IADD3 RZ, P0, R13, R14, RZ ;  /* 0x0000000e0dff7210 */ /* 0x000fe20007f1e0ff */
[----:B------:R-:W-:-:S04]  /*0750*/  IMAD.MOV.U32 R16, RZ, RZ, R15 ;  /* 0x000000ffff107224 */ /* 0x000fc800078e000f */
[----:B------:R-:W-:-:S08]  /*0760*/  IMAD.WIDE.U32.X R12, R19, R21, R16, P0 ;  /* 0x00000015130c7225 */ /* 0x000fd000000e0410 */
.L_x_5:
[-CC-:B------:R-:W-:Y:S01]  /*0770*/  SHF.R.U64 R63, R12, R2.reuse, R13.reuse ;  /* 0x000000020c3f7219 */ /* 0x180fe2000000120d */
[----:B------:R-:W0:Y:S01]  /*0780*/  LDC.64 R24, c[0x0][0x640] ;  /* 0x00019000ff187b82 */ /* 0x000e220000000a00 */
[----:B------:R-:W-:Y:S01]  /*0790*/  SHF.R.U32.HI R5, RZ, R2, R13 ;  /* 0x00000002ff057219 */ /* 0x000fe2000001160d */
[----:B------:R-:W-:Y:S01]  /*07a0*/  ULDC UR4, c[0x0][0x150] ;  /* 0x0000540000047ab9 */ /* 0x000fe20000000800 */
[----:B------:R-:W-:Y:S01]  /*07b0*/  IADD3 R11, P0, RZ, -R63, RZ ;  /* 0x8000003fff0b7210 */ /* 0x000fe20007f1e0ff */
[----:B------:R-:W-:Y:S01]  /*07c0*/  IMAD.MOV.U32 R12, RZ, RZ, R0 ;  /* 0x000000ffff0c7224 */ /* 0x000fe200078e0000 */
[----:B------:R-:W-:Y:S01]  /*07d0*/  I2FP.F32.U32 R2, R4 ;  /* 0x0000000400027245 */ /* 0x000fe20000201000 */
[----:B------:R-:W-:Y:S02]  /*07e0*/  IMAD.MOV.U32 R13, RZ, RZ, R9 ;  /* 0x000000ffff0d7224 */ /* 0x000fe400078e0009 */
[----:B------:R-:W1:Y:S01]  /*07f0*/  LDC R14, c[0x0][0x618] ;  /* 0x00018600ff0e7b82 */ /* 0x000e620000000800 */
[----:B------:R-:W-:-:S02]  /*0800*/  IMAD.X R15, RZ, RZ, ~R5, P0 ;  /* 0x000000ffff0f7224 */ /* 0x000fc400000e0e05 */
[----:B------:R-:W-:Y:S01]  /*0810*/  FMUL R2, R2, UR4 ;  /* 0x0000000402027c20 */ /* 0x000fe20008400000 */
[----:B------:R-:W-:Y:S01]  /*0820*/  IMAD.WIDE.U32 R12, R11, R22, R12 ;  /* 0x000000160b0c7225 */ /* 0x000fe200078e000c */
[----:B------:R-:W-:-:S03]  /*0830*/  ULDC UR4, c[0x0][0x154] ;  /* 0x0000550000047ab9 */ /* 0x000fc60000000800 */
[----:B------:R-:W-:Y:S01]  /*0840*/  IMAD R6, R15, R22, RZ ;  /* 0x000000160f067224 */ /* 0x000fe200078e02ff */
[----:B------:R-:W2:Y:S01]  /*0850*/  LDC R5, c[0x0][0x144] ;  /* 0x00005100ff057b82 */ /* 0x000ea20000000800 */
[----:B------:R-:W3:Y:S02]  /*0860*/  F2I.U32.TRUNC.NTZ R2, R2 ;  /* 0x0000000200027305 */ /* 0x000ee4000020f000 */
[----:B------:R-:W-:Y:S01]  /*0870*/  IMAD R11, R11, R23, R6 ;  /* 0x000000170b0b7224 */ /* 0x000fe200078e0206 */
[----:B------:R-:W-:-:S03]  /*0880*/  I2FP.F32.U32 R6, R3 ;  /* 0x0000000300067245 */ /* 0x000fc60000201000 */
[----:B------:R-:W-:Y:S01]  /*0890*/  IMAD.IADD R11, R13, 0x1, R11 ;  /* 0x000000010d0b7824 */ /* 0x000fe200078e020b */
[----:B------:R-:W4:Y:S01]  /*08a0*/  LDC R16, c[0x0][0x608] ;  /* 0x00018200ff107b82 */ /* 0x000f220000000800 */
[----:B0-----:R-:W-:-:S04]  /*08b0*/  ISETP.NE.U32.AND P0, PT, R24, RZ, PT ;  /* 0x000000ff1800720c */ /* 0x001fc80003f05070 */
[----:B------:R-:W-:-:S03]  /*08c0*/  ISETP.NE.AND.EX P0, PT, R25, RZ, PT, P0 ;  /* 0x000000ff1900720c */ /* 0x000fc60003f05300 */
[----:B------:R-:W0:Y:S01]  /*08d0*/  LDC R15, c[0x0][0x658] ;  /* 0x00019600ff0f7b82 */ /* 0x000e220000000800 */
[-CC-:B-1----:R-:W-:Y:S01]  /*08e0*/  SHF.R.U64 R20, R12, R14.reuse, R11.reuse ;  /* 0x0000000e0c147219 */ /* 0x182fe2000000120b */
[----:B---3--:R-:W-:Y:S01]  /*08f0*/  IMAD.MOV R12, RZ, RZ, -R2 ;  /* 0x000000ffff0c7224 */ /* 0x008fe200078e0a02 */
[----:B------:R-:W-:-:S05]  /*0900*/  SHF.R.U32.HI R11, RZ, R14, R11 ;  /* 0x0000000eff0b7219 */ /* 0x000fca000001160b */
[----:B------:R-:W1:Y:S01]  /*0910*/  LDC R18, c[0x0][0x148] ;  /* 0x00005200ff127b82 */ /* 0x000e620000000800 */
[----:B--2---:R-:W-:Y:S02]  /*0920*/  IMAD R2, R5, R12, R4 ;  /* 0x0000000c05027224 */ /* 0x004fe400078e0204 */
[----:B------:R-:W-:Y:S01]  /*0930*/  FMUL R5, R6, UR4 ;  /* 0x0000000406057c20 */ /* 0x000fe20008400000 */
[----:B------:R-:W-:Y:S02]  /*0940*/  IMAD.MOV.U32 R4, RZ, RZ, -0x1 ;  /* 0xffffffffff047424 */ /* 0x000fe400078e00ff */
[----:B------:R-:W-:Y:S02]  /*0950*/  IMAD.MOV.U32 R12, RZ, RZ, 0x1 ;  /* 0x00000001ff0c7424 */ /* 0x000fe400078e00ff */
[----:B------:R-:W2:Y:S01]  /*0960*/  LDC R22, c[0x0][0x600] ;  /* 0x00018000ff167b82 */ /* 0x000ea20000000800 */
[-CC-:B----4-:R-:W-:Y:S02]  /*0970*/  SHF.R.U64 R26, R20, R16.reuse, R11.reuse ;  /* 0x00000010141a7219 */ /* 0x190fe4000000120b */
[----:B------:R-:W-:-:S02]  /*0980*/  SHF.R.U32.HI R6, RZ, R16, R11 ;  /* 0x00000010ff067219 */ /* 0x000fc4000001160b */
[----:B------:R3:W4:Y:S03]  /*0990*/  F2I.U32.TRUNC.NTZ R16, R5 ;  /* 0x0000000500107305 */ /* 0x000726000020f000 */
[----:B------:R-:W1:Y:S01]  /*09a0*/  LDC R19, c[0x0][0x648] ;  /* 0x00019200ff137b82 */ /* 0x000e620000000800 */
[-C--:B0-----:R-:W-:Y:S02]  /*09b0*/  SHF.L.U32 R4, R4, R15.reuse, RZ ;  /* 0x0000000f04047219 */ /* 0x081fe400000006ff */
[-CC-:B------:R-:W-:Y:S02]  /*09c0*/  SHF.R.U64 R28, R26, R15.reuse, R6.reuse ;  /* 0x0000000f1a1c7219 */ /* 0x180fe40000001206 */
[-C--:B------:R-:W-:Y:S02]  /*09d0*/  SHF.R.U32.HI R17, RZ, R15.reuse, R6 ;  /* 0x0000000fff117219 */ /* 0x080fe40000011606 */
[----:B------:R-:W-:Y:S01]  /*09e0*/  LOP3.LUT R11, RZ, R4, RZ, 0x33, !PT ;  /* 0x00000004ff0b7212 */ /* 0x000fe200078e33ff */
[----:B------:R-:W0:Y:S01]  /*09f0*/  LDC R21, c[0x0][0x638] ;  /* 0x00018e00ff157b82 */ /* 0x000e220000000800 */
[----:B------:R-:W-:Y:S01]  /*0a00*/  SHF.L.U32 R6, R12, R15, RZ ;  /* 0x0000000f0c067219 */ /* 0x000fe200000006ff */
[----:B------:R-:W-:-:S02]  /*0a10*/  IMAD.MOV.U32 R4, RZ, RZ, R28 ;  /* 0x000000ffff047224 */ /* 0x000fc400078e001c */
[----:B---3--:R-:W-:-:S04]  /*0a20*/  IMAD.MOV.U32 R5, RZ, RZ, R17 ;  /* 0x000000ffff057224 */ /* 0x008fc800078e0011 */
[----:B------:R-:W3:Y:S01]  /*0a30*/  LDC R23, c[0x0][0x610] ;  /* 0x00018400ff177b82 */ /* 0x000ee20000000800 */
[----:B----4-:R-:W-:Y:S05]  /*0a40*/  @!P0 BRA `(.L_x_6) ;  /* 0x0000000000288947 */ /* 0x010fea0003800000 */
[----:B------:R-:W4:Y:S02]  /*0a50*/  LDC R15, c[0x0][0x64c] ;  /* 0x00019300ff0f7b82 */ /* 0x000f240000000800 */
[----:B----4-:R-:W-:-:S05]  /*0a60*/  IADD3 R15, P0, R28, R15, RZ ;  /* 0x0000000f1c0f7210 */ /* 0x010fca0007f1e0ff */
        /* <DEDUP_REMOVED lines=8> */
.L_x_6:
[----:B-1----:R-:W-:Y:S01]  /*0af0*/  SHF.R.U64 R4, R4, R19, R5 ;  /* 0x0000001304047219 */ /* 0x002fe20000001205 */
[----:B--2---:R-:W-:Y:S01]  /*0b00*/  VIADD R5, R22, 0xffffffff ;  /* 0xffffffff16057836 */ /* 0x004fe20000000000 */
[----:B------:R-:W-:Y:S01]  /*0b10*/  LOP3.LUT R11, R26, R11, RZ, 0xc0, !PT ;  /* 0x0000000b1a0b7212 */ /* 0x000fe200078ec0ff */
[----:B------:R-:W-:Y:S02]  /*0b20*/  IMAD.MOV R16, RZ, RZ, -R16 ;  /* 0x000000ffff107224 */ /* 0x000fe400078e0a10 */
[----:B------:R-:W-:Y:S01]  /*0b30*/  IMAD.MOV R12, RZ, RZ, -R4 ;  /* 0x000000ffff0c7224 */ /* 0x000fe200078e0a04 */
[----:B------:R-:W-:Y:S01]  /*0b40*/  LOP3.LUT R5, R20, R5, RZ, 0xc0, !PT ;  /* 0x0000000514057212 */ /* 0x000fe200078ec0ff */
[----:B------:R-:W-:Y:S02]  /*0b50*/  @P3 IMAD R2, R18, R16, R3 ;  /* 0x0000001012023224 */ /* 0x000fe400078e0203 */
[----:B------:R-:W-:Y:S02]  /*0b60*/  IMAD R11, R6, R4, R11 ;  /* 0x00000004060b7224 */ /* 0x000fe400078e020b */
[----:B0-----:R-:W-:-:S02]  /*0b70*/  IMAD R3, R12, R21, R28 ;  /* 0x000000150c037224 */ /* 0x001fc400078e021c */
[----:B---3--:R-:W-:Y:S02]  /*0b80*/  IMAD R2, R11, R23, R2 ;  /* 0x000000170b027224 */ /* 0x008fe400078e0202 */
[----:B------:R-:W-:Y:S02]  /*0b90*/  IMAD R3, R3, R22, R5 ;  /* 0x0000001603037224 */ /* 0x000fe400078e0205 */
[----:B------:R-:W-:-:S03]  /*0ba0*/  IMAD.MOV.U32 R6, RZ, RZ, 0x1 ;  /* 0x00000001ff067424 */ /* 0x000fc600078e00ff */
[----:B------:R-:W-:Y:S02]  /*0bb0*/  SEL R14, R3, R2, !P3 ;  /* 0x00000002030e7207 */ /* 0x000fe40005800000 */
[----:B------:R-:W-:-:S07]  /*0bc0*/  SEL R62, R2, R3, !P3 ;  /* 0x00000003023e7207 */ /* 0x000fce0005800000 */
.L_x_4:
[----:B------:R-:W-:-:S08]  /*0bd0*/  NOP ;  /* 0x0000000000007918 */ /* 0x000fd00000000000 */
[----:B------:R-:W0:Y:S02]  /*0be0*/  USETMAXREG.TRY_ALLOC.CTAPOOL UP0, 0xe8 ;  /* 0x000000e8000079c8 */ /* 0x000e240008000600 */
[----:B0-----:R-:W-:-:S13]  /*0bf0*/  PLOP3.LUT P0, PT, PT, PT, UP0, 0x80, 0x0 ;  /* 0x000000000000781c */ /* 0x001fda0003f0f008 */
[----:B------:R-:W-:Y:S05]  /*0c00*/  @!P0 BRA `(.L_x_4) ;  /* 0xfffffffc00f08947 */ /* 0x000fea000383ffff */
[----:B------:R-:W-:Y:S01]  /*0c10*/  ULDC.64 UR4, c[0x0][0x598] ;  /* 0x0001660000047ab9 */ /* 0x000fe20000000a00 */
[----:B------:R-:W-:Y:S01]  /*0c20*/  ULDC.64 UR20, c[0x0][0x208] ;  /* 0x0000820000147ab9 */ /* 0x000fe20000000a00 */
[----:B------:R-:W-:-:S04]  /*0c30*/  ISETP.NE.U32.AND P0, PT, RZ, UR4, PT ;  /* 0x00000004ff007c0c */ /* 0x000fc8000bf05070 */
[----:B------:R-:W-:-:S13]  /*0c40*/  ISETP.NE.AND.EX P0, PT, RZ, UR5, PT, P0 ;  /* 0x00000005ff007c0c */ /* 0x000fda000bf05300 */
[----:B------:R-:W-:Y:S05]  /*0c50*/  @!P0 BRA `(.L_x_7) ;  /* 0x00000000001c8947 */ /* 0x000fea0003800000 */
[----:B------:R-:W0:Y:S02]  /*0c60*/  LDC.64 R2, c[0x0][0x598] ;  /* 0x00016600ff027b82 */ /* 0x000e240000000a00 */
[----:B0-----:R-:W2:Y:S02]  /*0c70*/  LDG.E.64 R2, desc[UR20][R2.64] ;  /* 0x0000001402027981 */ /* 0x001ea4000c1e1b00 */
[----:B--2---:R-:W-:-:S04]  /*0c80*/  ISETP.NE.U32.AND P0, PT, R2, RZ, PT ;  /* 0x000000ff0200720c */ /* 0x004fc80003f05070 */
[----:B------:R-:W-:-:S13]  /*0c90*/  ISETP.NE.AND.EX P0, PT, R3, RZ, PT, P0 ;  /* 0x000000ff0300720c */ /* 0x000fda0003f05300 */
[----:B------:R-:W-:Y:S05]  /*0ca0*/  @!P0 BRA `(.L_x_7) ;  /* 0x0000000000088947 */ /* 0x000fea0003800000 */
[----:B------:R0:W5:Y:S01]  /*0cb0*/  LD.E R2, desc[UR20][R2.64] ;  /* 0x0000001402027980 */ /* 0x000162000c101900 */
[----:B------:R-:W-:Y:S05]  /*0cc0*/  BRA `(.L_x_8) ;  /* 0x0000000000207947 */ /* 0x000fea0003800000 */
.L_x_7:
[----:B------:R-:W-:Y:S02]  /*0cd0*/  ULDC.64 UR4, c[0x0][0x588] ;  /* 0x0001620000047ab9 */ /* 0x000fe40000000a00 */
[----:B------:R-:W-:-:S04]  /*0ce0*/  ISETP.NE.U32.AND P0, PT, RZ, UR4, PT ;  /* 0x00000004ff007c0c */ /* 0x000fc8000bf05070 */
[----:B------:R-:W-:-:S13]  /*0cf0*/  ISETP.NE.AND.EX P0, PT, RZ, UR5, PT, P0 ;  /* 0x00000005ff007c0c */ /* 0x000fda000bf05300 */
[----:B------:R-:W-:Y:S05]  /*0d00*/  @!P0 BRA `(.L_x_9) ;  /* 0x00000000000c8947 */ /* 0x000fea0003800000 */
[----:B------:R-:W0:Y:S02]  /*0d10*/  LDC.64 R2, c[0x0][0x588] ;  /* 0x00016200ff027b82 */ /* 0x000e240000000a00 */
[----:B0-----:R1:W5:Y:S01]  /*0d20*/  LDG.E R2, desc[UR20][R2.64] ;  /* 0x0000001402027981 */ /* 0x001362000c1e1900 */
[----:B------:R-:W-:Y:S05]  /*0d30*/  BRA `(.L_x_8) ;  /* 0x0000000000047947 */ /* 0x000fea0003800000 */
.L_x_9:
[----:B------:R-:W2:Y:S02]  /*0d40*/  LDC R2, c[0x0][0x580] ;  /* 0x00016000ff027b82 */ /* 0x000ea40000000800 */
.L_x_8:
[----:B------:R-:W-:Y:S02]  /*0d50*/  ULDC.64 UR4, c[0x0][0x5a0] ;  /* 0x0001680000047ab9 */ /* 0x000fe40000000a00 */
[----:B------:R-:W-:-:S04]  /*0d60*/  ISETP.NE.U32.AND P0, PT, RZ, UR4, PT ;  /* 0x00000004ff007c0c */ /* 0x000fc8000bf05070 */
[----:B------:R-:W-:-:S13]  /*0d70*/  ISETP.NE.AND.EX P0, PT, RZ, UR5, PT, P0 ;  /* 0x00000005ff007c0c */ /* 0x000fda000bf05300 */
[----:B------:R-:W-:Y:S05]  /*0d80*/  @!P0 BRA `(.L_x_10) ;  /* 0x00000000001c8947 */ /* 0x000fea0003800000 */
[----:B------:R-:W3:Y:S02]  /*0d90*/  LDC.64 R4, c[0x0][0x5a0] ;  /* 0x00016800ff047b82 */ /* 0x000ee40000000a00 */
[----:B---3--:R-:W3:Y:S02]  /*0da0*/  LDG.E.64 R4, desc[UR20][R4.64] ;  /* 0x0000001404047981 */ /* 0x008ee4000c1e1b00 */
[----:B---3--:R-:W-:-:S04]  /*0db0*/  ISETP.NE.U32.AND P0, PT, R4, RZ, PT ;  /* 0x000000ff0400720c */ /* 0x008fc80003f05070 */
[----:B------:R-:W-:-:S13]  /*0dc0*/  ISETP.NE.AND.EX P0, PT, R5, RZ, PT, P0 ;  /* 0x000000ff0500720c */ /* 0x000fda0003f05300 */
[----:B------:R-:W-:Y:S05]  /*0dd0*/  @!P0 BRA `(.L_x_10) ;  /* 0x0000000000088947 */ /* 0x000fea0003800000 */
[----:B01----:R0:W5:Y:S01]  /*0de0*/  LD.E R3, desc[UR20][R4.64] ;  /* 0x0000001404037980 */ /* 0x003162000c101900 */
[----:B------:R-:W-:Y:S05]  /*0df0*/  BRA `(.L_x_11) ;  /* 0x0000000000207947 */ /* 0x000fea0003800000 */
.L_x_10:
[----:B------:R-:W-:Y:S02]  /*0e00*/  ULDC.64 UR4, c[0x0][0x590] ;  /* 0x0001640000047ab9 */ /* 0x000fe40000000a00 */
[----:B------:R-:W-:-:S04]  /*0e10*/  ISETP.NE.U32.AND P0, PT, RZ, UR4, PT ;  /* 0x00000004ff007c0c */ /* 0x000fc8000bf05070 */
[----:B------:R-:W-:-:S13]  /*0e20*/  ISETP.NE.AND.EX P0, PT, RZ, UR5, PT, P0 ;  /* 0x00000005ff007c0c */ /* 0x000fda000bf05300 */
[----:B------:R-:W-:Y:S05]  /*0e30*/  @!P0 BRA `(.L_x_12) ;  /* 0x00000000000c8947 */ /* 0x000fea0003800000 */
[----:B------:R-:W0:Y:S02]  /*0e40*/  LDC.64 R4, c[0x0][0x590] ;  /* 0x00016400ff047b82 */ /* 0x000e240000000a00 */
[----:B01----:R1:W5:Y:S01]  /*0e50*/  LDG.E R3, desc[UR20][R4.64] ;  /* 0x0000001404037981 */ /* 0x003362000c1e1900 */
[----:B------:R-:W-:Y:S05]  /*0e60*/  BRA `(.L_x_11) ;  /* 0x0000000000047947 */ /* 0x000fea0003800000 */
.L_x_12:
[----:B01----:R-:W3:Y:S02]  /*0e70*/  LDC R3, c[0x0][0x584] ;  /* 0x00016100ff037b82 */ /* 0x003ee40000000800 */
.L_x_11:
[----:B------:R-:W-:-:S13]  /*0e80*/  LOP3.LUT P0, RZ, R6, 0xff, RZ, 0xc0, !PT ;  /* 0x000000ff06ff7812 */ /* 0x000fda000780c0ff */
[----:B------:R-:W-:Y:S05]  /*0e90*/  @!P0 EXIT ;  /* 0x000000000000894d */ /* 0x000fea0003800000 */
[----:B------:R-:W0:Y:S01]  /*0ea0*/  LDC.64 R16, c[0x0][0x5c8] ;  /* 0x00017200ff107b82 */ /* 0x000e220000000a00 */
[----:B------:R-:W-:Y:S01]  /*0eb0*/  ULDC UR4, c[0x0][0x28c] ;  /* 0x0000a30000047ab9 */ /* 0x000fe20000000800 */
[----:B------:R-:W-:Y:S01]  /*0ec0*/  LOP3.LUT R66, R8, 0x1, RZ, 0xfc, !PT ;  /* 0x0000000108427812 */ /* 0x000fe200078efcff */
[----:B------:R-:W-:-:S04]  /*0ed0*/  UIADD3 UR4, UR4, 0xff, URZ ;  /* 0x000000ff04047890 */ /* 0x000fc8000fffe03f */
[----:B------:R-:W-:-:S04]  /*0ee0*/  USHF.R.S32.HI UR5, URZ, 0x1f, UR4 ;  /* 0x0000001f3f057899 */ /* 0x000fc80008011404 */
[----:B------:R-:W-:-:S03]  /*0ef0*/  ULEA.HI UR5, UR5, UR4, URZ, 0x8 ;  /* 0x0000000405057291 */ /* 0x000fc6000f8f403f */
[----:B------:R-:W-:Y:S01]  /*0f00*/  UMOV UR4, URZ ;  /* 0x0000003f00047c82 */ /* 0x000fe20008000000 */
[----:B------:R-:W-:-:S03]  /*0f10*/  USHF.R.S32.HI UR9, URZ, 0x8, UR5 ;  /* 0x000000083f097899 */ /* 0x000fc60008011405 */
[----:B------:R-:W-:Y:S01]  /*0f20*/  UMOV UR5, URZ ;  /* 0x0000003f00057c82 */ /* 0x000fe20008000000 */
[C-C-:B01----:R-:W-:Y:S01]  /*0f30*/  SHF.L.U64.HI R4, R16.reuse, 0x7, R17.reuse ;  /* 0x0000000710047819 */ /* 0x143fe20000010211 */
[C---:B------:R-:W-:Y:S01]  /*0f40*/  IMAD.SHL.U32 R11, R16.reuse, 0x80, RZ ;  /* 0x00000080100b7824 */ /* 0x040fe200078e00ff */
[C-C-:B------:R-:W-:Y:S01]  /*0f50*/  SHF.L.U64.HI R5, R16.reuse, 0x3, R17.reuse ;  /* 0x0000000310057819 */ /* 0x140fe20000010211 */
[C---:B------:R-:W-:Y:S01]  /*0f60*/  IMAD.SHL.U32 R12, R16.reuse, 0x8, RZ ;  /* 0x00000008100c7824 */ /* 0x040fe200078e00ff */
[C---:B------:R-:W-:Y:S01]  /*0f70*/  SHF.L.U64.HI R6, R16.reuse, 0x8, R17 ;  /* 0x0000000810067819 */ /* 0x040fe20000010211 */
[----:B------:R-:W-:-:S07]  /*0f80*/  IMAD.SHL.U32 R13, R16, 0x100, RZ ;  /* 0x00000100100d7824 */ /* 0x000fce00078e00ff */
.L_x_39:
[----:B------:R-:W-:Y:S01]  /*0f90*/  LOP3.LUT R15, R7, 0x80, RZ, 0xc0, !PT ;  /* 0x00000080070f7812 */ /* 0x000fe200078ec0ff */
[----:B0-----:R-:W0:Y:S01]  /*0fa0*/  S2UR UR13, SR_CgaCtaId ;  /* 0x00000000000d79c3 */ /* 0x001e220000008800 */
[----:B------:R-:W-:Y:S01]  /*0fb0*/  UMOV UR12, 0x400 ;  /* 0x00000400000c7882 */ /* 0x000fe20000000000 */
[----:B------:R-:W-:Y:S01]  /*0fc0*/  UMOV UR6, URZ ;  /* 0x0000003f00067c82 */ /* 0x000fe20008000000 */
[----:B------:R-:W-:Y:S01]  /*0fd0*/  SHF.R.U32.HI R15, RZ, 0x7, R15 ;  /* 0x00000007ff0f7819 */ /* 0x000fe2000001160f */
[----:B------:R-:W-:Y:S01]  /*0fe0*/  UMOV UR7, URZ ;  /* 0x0000003f00077c82 */ /* 0x000fe20008000000 */
[----:B------:R-:W-:Y:S02]  /*0ff0*/  CS2R R18, SRZ ;  /* 0x0000000000127805 */ /* 0x000fe4000001ff00 */
[----:B------:R-:W-:Y:S02]  /*1000*/  CS2R R20, SRZ ;  /* 0x0000000000147805 */ /* 0x000fe4000001ff00 */
[----:B------:R-:W-:Y:S01]  /*1010*/  CS2R R22, SRZ ;  /* 0x0000000000167805 */ /* 0x000fe2000001ff00 */
[----:B-1----:R-:W1:Y:S01]  /*1020*/  LDC R16, c[0x0][0x28c] ;  /* 0x0000a300ff107b82 */ /* 0x002e620000000800 */
[----:B------:R-:W4:Y:S01]  /*1030*/  SHFL.IDX PT, R15, R15, RZ, 0x1f ;  /* 0x00001fff0f0f7589 */ /* 0x000f2200000e0000 */
[----:B------:R-:W-:-:S02]  /*1040*/  CS2R R48, SRZ ;  /* 0x0000000000307805 */ /* 0x000fc4000001ff00 */
[----:B------:R-:W-:Y:S02]  /*1050*/  CS2R R50, SRZ ;  /* 0x0000000000327805 */ /* 0x000fe4000001ff00 */
[----:B------:R-:W-:Y:S02]  /*1060*/  CS2R R52, SRZ ;  /* 0x0000000000347805 */ /* 0x000fe4000001ff00 */
[----:B------:R-:W-:Y:S02]  /*1070*/  CS2R R54, SRZ ;  /* 0x0000000000367805 */ /* 0x000fe4000001ff00 */
[----:B------:R-:W-:Y:S02]  /*1080*/  CS2R R56, SRZ ;  /* 0x0000000000387805 */ /* 0x000fe4000001ff00 */
[----:B------:R-:W-:Y:S02]  /*1090*/  CS2R R58, SRZ ;  /* 0x00000000003a7805 */ /* 0x000fe4000001ff00 */
[----:B------:R-:W-:Y:S01]  /*10a0*/  CS2R R60, SRZ ;  /* 0x00000000003c7805 */ /* 0x000fe2000001ff00 */
[----:B------:R-:W-:Y:S01]  /*10b0*/  IMAD.MOV.U32 R67, RZ, RZ, RZ ;  /* 0x000000ffff437224 */ /* 0x000fe200078e00ff */
[----:B------:R-:W-:Y:S01]  /*10c0*/  CS2R R40, SRZ ;  /* 0x0000000000287805 */ /* 0x000fe2000001ff00 */
[----:B------:R-:W-:Y:S01]  /*10d0*/  IMAD.MOV.U32 R69, RZ, RZ, RZ ;  /* 0x000000ffff457224 */ /* 0x000fe200078e00ff */
[----:B------:R-:W-:Y:S01]  /*10e0*/  CS2R R42, SRZ ;  /* 0x00000000002a7805 */ /* 0x000fe2000001ff00 */
[----:B------:R-:W-:Y:S01]  /*10f0*/  IMAD.U32 R68, RZ, RZ, UR4 ;  /* 0x00000004ff447e24 */ /* 0x000fe2000f8e00ff */
[----:B------:R-:W-:-:S02]  /*1100*/  CS2R R44, SRZ ;  /* 0x00000000002c7805 */ /* 0x000fc4000001ff00 */
[----:B------:R-:W-:Y:S02]  /*1110*/  CS2R R46, SRZ ;  /* 0x00000000002e7805 */ /* 0x000fe4000001ff00 */
[----:B------:R-:W-:Y:S02]  /*1120*/  CS2R R32, SRZ ;  /* 0x0000000000207805 */ /* 0x000fe4000001ff00 */
[----:B------:R-:W-:Y:S02]  /*1130*/  CS2R R34, SRZ ;  /* 0x0000000000227805 */ /* 0x000fe4000001ff00 */
[----:B------:R-:W-:Y:S02]  /*1140*/  CS2R R36, SRZ ;  /* 0x0000000000247805 */ /* 0x000fe4000001ff00 */
[----:B------:R-:W-:Y:S02]  /*1150*/  CS2R R38, SRZ ;  /* 0x0000000000267805 */ /* 0x000fe4000001ff00 */
[----:B------:R-:W-:-:S02]  /*1160*/  CS2R R24, SRZ ;  /* 0x0000000000187805 */ /* 0x000fc4000001ff00 */
[----:B--2---:R-:W-:Y:S02]  /*1170*/  CS2R R26, SRZ ;  /* 0x00000000001a7805 */ /* 0x004fe4000001ff00 */
[----:B------:R-:W-:Y:S02]  /*1180*/  CS2R R28, SRZ ;  /* 0x00000000001c7805 */ /* 0x000fe4000001ff00 */
[----:B------:R-:W-:Y:S02]  /*1190*/  CS2R R30, SRZ ;  /* 0x00000000001e7805 */ /* 0x000fe4000001ff00 */
[----:B-1----:R-:W-:Y:S02]  /*11a0*/  ISETP.GE.AND P0, PT, R16, 0x1, PT ;  /* 0x000000011000780c */ /* 0x002fe40003f06270 */
[----:B------:R-:W-:Y:S02]  /*11b0*/  CS2R R16, SRZ ;  /* 0x0000000000107805 */ /* 0x000fe4000001ff00 */
[----:B----4-:R-:W-:-:S13]  /*11c0*/  R2UR UR8, R15 ;  /* 0x000000000f0872ca */ /* 0x010fda00000e0000 */
[----:B------:R-:W-:-:S04]  /*11d0*/  ULEA.HI UR10, UR8, UR8, URZ, 0x1 ;  /* 0x00000008080a7291 */ /* 0x000fc8000f8f083f */
[----:B------:R-:W-:Y:S02]  /*11e0*/  ULOP3.LUT UR11, UR10, 0x7fffe, URZ, 0xc0, !UPT ;  /* 0x0007fffe0a0b7892 */ /* 0x000fe4000f8ec03f */
[----:B0-----:R-:W-:Y:S02]  /*11f0*/  ULEA UR10, UR13, UR12, 0x18 ;  /* 0x0000000c0d0a7291 */ /* 0x001fe4000f8ec03f */
[----:B------:R-:W-:Y:S01]  /*1200*/  UIADD3 UR11, UR8, -UR11, URZ ;  /* 0x8000000b080b7290 */ /* 0x000fe2000fffe03f */
[----:B------:R-:W-:Y:S02]  /*1210*/  UMOV UR13, UR5 ;  /* 0x00000005000d7c82 */ /* 0x000fe40008000000 */
[----:B------:R-:W-:Y:S01]  /*1220*/  UMOV UR8, URZ ;  /* 0x0000003f00087c82 */ /* 0x000fe20008000000 */
[----:B------:R-:W-:-:S04]  /*1230*/  ULEA UR11, UR11, UR10, 0xd ;  /* 0x0000000a0b0b7291 */ /* 0x000fc8000f8e683f */
[----:B------:R-:W-:-:S04]  /*1240*/  UIADD3 UR11, UR11, 0x100, URZ ;  /* 0x000001000b0b7890 */ /* 0x000fc8000fffe03f */
[----:B------:R-:W-:-:S04]  /*1250*/  USHF.R.U32.HI UR11, URZ, 0x4, UR11 ;  /* 0x000000043f0b7899 */ /* 0x000fc8000801160b */
[----:B------:R-:W-:Y:S01]  /*1260*/  ULOP3.LUT UR11, UR11, 0x3fff, URZ, 0xc0, !UPT ;  /* 0x00003fff0b0b7892 */ /* 0x000fe2000f8ec03f */
[----:B------:R-:W-:Y:S11]  /*1270*/  @!P0 BRA `(.L_x_13) ;  /* 0x0000000800c88947 */ /* 0x000ff60003800000 */
[----:B------:R-:W-:-:S13]  /*1280*/  ISETP.NE.AND P1, PT, R66, 0x3, PT ;  /* 0x000000034200780c */ /* 0x000fda0003f25270 */
[----:B------:R-:W-:Y:S05]  /*1290*/  @!P1 BRA `(.L_x_14) ;  /* 0x0000000000049947 */ /* 0x000fea0003800000 */
[----:B------:R-:W-:Y:S01]  /*12a0*/  BPT.TRAP 0x1 ;  /* 0x000000040000795c */ /* 0x000fe20000300000 */
.L_x_14:
[----:B------:R-:W-:Y:S01]  /*12b0*/  ULEA UR6, UR5, UR10, 0x3 ;  /* 0x0000000a05067291 */ /* 0x000fe2000f8e183f */
[----:B------:R-:W-:-:S05]  /*12c0*/  IMAD.U32 R15, RZ, RZ, UR4 ;  /* 0x00000004ff0f7e24 */ /* 0x000fca000f8e00ff */
[----:B------:R-:W-:-:S04]  /*12d0*/  SHF.L.U32 R15, R15, 0x1f, RZ ;  /* 0x0000001f0f0f7819 */ /* 0x000fc800000006ff */
[----:B------:R0:W1:Y:S01]  /*12e0*/  SYNCS.PHASECHK.TRANS64.TRYWAIT P0, [UR6], R15 ;  /* 0x0000000fff0075a7 */ /* 0x0000620008000146 */
[----:B------:R-:W-:Y:S05]  /*12f0*/  @!P1 BRA `(.L_x_15) ;  /* 0x0000000000049947 */ /* 0x000fea0003800000 */
[----:B------:R-:W-:Y:S01]  /*1300*/  BPT.TRAP 0x1 ;  /* 0x000000040000795c */ /* 0x000fe20000300000 */
.L_x_15:
[----:B-1----:R-:W-:Y:S05]  /*1310*/  @P0 BRA `(.L_x_16) ;  /* 0x0000000000080947 */ /* 0x002fea0003800000 */
[----:B------:R-:W1:Y:S02]  /*1320*/  SYNCS.PHASECHK.TRANS64.TRYWAIT P0, [UR6], R15 ;  /* 0x0000000fff0075a7 */ /* 0x000e640008000146 */
[----:B-1----:R-:W-:Y:S05]  /*1330*/  @!P0 BRA `(.L_x_17) ;  /* 0x0000005c00e88947 */ /* 0x002fea0003800000 */
.L_x_16:
[----:B------:R-:W-:Y:S01]  /*1340*/  UIADD3 UR6, UR10, 0x30100, URZ ;  /* 0x000301000a067890 */ /* 0x000fe2000fffe03f */
[----:B------:R-:W-:Y:S01]  /*1350*/  WARPGROUP.ARRIVE ;  /* 0x00000000000079c5 */ /* 0x000fe20000000000 */
[----:B------:R-:W-:Y:S01]  /*1360*/  ULOP3.LUT UR12, UR11, 0x10000, URZ, 0xfc, !UPT ;  /* 0x000100000b0c7892 */ /* 0x000fe2000f8efc3f */
[----:B-1----:R-:W-:Y:S01]  /*1370*/  CS2R R16, SRZ ;  /* 0x0000000000107805 */ /* 0x002fe2000001ff00 */
[----:B------:R-:W-:Y:S01]  /*1380*/  USHF.R.U32.HI UR6, URZ, 0x4, UR6 ;  /* 0x000000043f067899 */ /* 0x000fe20008011606 */
[----:B------:R-:W-:Y:S01]  /*1390*/  CS2R R18, SRZ ;  /* 0x0000000000127805 */ /* 0x000fe2000001ff00 */
[----:B------:R-:W-:Y:S01]  /*13a0*/  UIMAD UR12, UR5, 0x1800, UR12 ;  /* 0x00001800050c78a4 */ /* 0x000fe2000f8e020c */
[----:B------:R-:W-:Y:S01]  /*13b0*/  CS2R R20, SRZ ;  /* 0x0000000000147805 */ /* 0x000fe2000001ff00 */
[----:B------:R-:W-:Y:S01]  /*13c0*/  ULOP3.LUT UR6, UR6, 0x3fff, URZ, 0xc0, !UPT ;  /* 0x00003fff06067892 */ /* 0x000fe2000f8ec03f */
[----:B------:R-:W-:Y:S01]  /*13d0*/  CS2R R22, SRZ ;  /* 0x0000000000167805 */ /* 0x000fe2000001ff00 */
[----:B------:R-:W-:Y:S01]  /*13e0*/  UMOV UR13, 0x40000040 ;  /* 0x40000040000d7882 */ /* 0x000fe20000000000 */
[----:B------:R-:W-:Y:S01]  /*13f0*/  UMOV UR15, 0x40000040 ;  /* 0x40000040000f7882 */ /* 0x000fe20000000000 */
[----:B------:R-:W-:Y:S01]  /*1400*/  ULOP3.LUT UR6, UR6, 0x10000, URZ, 0xfc, !UPT ;  /* 0x0001000006067892 */ /* 0x000fe2000f8efc3f */
[----:B------:R-:W-:Y:S01]  /*1410*/  CS2R R48, SRZ ;  /* 0x0000000000307805 */ /* 0x000fe2000001ff00 */
[----:B------:R-:W-:Y:S01]  /*1420*/  UIADD3 UR16, UR12, 0x400, URZ ;  /* 0x000004000c107890 */ /* 0x000fe2000fffe03f */
[----:B------:R-:W-:Y:S01]  /*1430*/  CS2R R50, SRZ ;  /* 0x0000000000327805 */ /* 0x000fe2000001ff00 */
[----:B------:R-:W-:Y:S01]  /*1440*/  ULEA UR8, UR5, UR6, 0x8 ;  /* 0x0000000605087291 */ /* 0x000fe2000f8e403f */
[----:B------:R-:W-:Y:S01]  /*1450*/  CS2R R52, SRZ ;  /* 0x0000000000347805 */ /* 0x000fe2000001ff00 */
[----:B------:R-:W-:Y:S01]  /*1460*/  UIADD3 UR6, UR12, 0x800, URZ ;  /* 0x000008000c067890 */ /* 0x000fe2000fffe03f */
[----:B------:R-:W-:Y:S01]  /*1470*/  CS2R R54, SRZ ;  /* 0x0000000000367805 */ /* 0x000fe2000001ff00 */
[----:B------:R-:W-:Y:S01]  /*1480*/  UMOV UR19, UR15 ;  /* 0x0000000f00137c82 */ /* 0x000fe20008000000 */
[----:B------:R-:W-:Y:S01]  /*1490*/  UMOV UR17, 0x40000040 ;  /* 0x4000004000117882 */ /* 0x000fe20000000000 */
[----:B------:R-:W-:Y:S01]  /*14a0*/  UIADD3 UR7, UR12, 0x802, URZ ;  /* 0x000008020c077890 */ /* 0x000fe2000fffe03f */
[----:B------:R-:W-:Y:S01]  /*14b0*/  CS2R R56, SRZ ;  /* 0x0000000000387805 */ /* 0x000fe2000001ff00 */
[----:B------:R-:W-:Y:S01]  /*14c0*/  UMOV UR14, UR8 ;  /* 0x00000008000e7c82 */ /* 0x000fe20008000000 */
[----:B------:R-:W-:Y:S01]  /*14d0*/  CS2R R58, SRZ ;  /* 0x00000000003a7805 */ /* 0x000fe2000001ff00 */
[----:B------:R-:W-:Y:S01]  /*14e0*/  QGMMA.64x16x32.F32.E4M3.E4M3 R40, gdesc[UR12], RZ, !UPT ;  /* 0x002000000c2879f3 */ /* 0x000fe2000c7008ff */
[----:B------:R-:W-:Y:S01]  /*14f0*/  UMOV UR18, UR14 ;  /* 0x0000000e00127c82 */ /* 0x000fe20008000000 */
[----:B------:R-:W-:Y:S01]  /*1500*/  CS2R R60, SRZ ;  /* 0x00000000003c7805 */ /* 0x000fe2000001ff00 */
[----:B------:R-:W-:Y:S01]  /*1510*/  IMAD.MOV.U32 R67, RZ, RZ, RZ ;  /* 0x000000ffff437224 */ /* 0x000fe200078e00ff */
[----:B------:R-:W-:Y:S01]  /*1520*/  QGMMA.64x16x32.F32.E4M3.E4M3 R32, gdesc[UR16], RZ, !UPT ;  /* 0x00200000102079f3 */ /* 0x000fe2000c7008ff */
[----:B------:R-:W-:Y:S01]  /*1530*/  UMOV UR18, UR14 ;  /* 0x0000000e00127c82 */ /* 0x000fe20008000000 */
[----:B------:R-:W-:Y:S01]  /*1540*/  UMOV UR19, UR15 ;  /* 0x0000000f00137c82 */ /* 0x000fe20008000000 */
[----:B------:R-:W-:Y:S01]  /*1550*/  UMOV UR16, UR6 ;  /* 0x0000000600107c82 */ /* 0x000fe20008000000 */
[----:B------:R-:W-:Y:S01]  /*1560*/  UMOV UR17, 0x40000040 ;  /* 0x4000004000117882 */ /* 0x000fe20000000000 */
[----:B------:R-:W-:Y:S01]  /*1570*/  UIADD3 UR6, UR12, 0x402, URZ ;  /* 0x000004020c067890 */ /* 0x000fe2000fffe03f */
[----:B------:R-:W-:Y:S01]  /*1580*/  QGMMA.64x16x32.F32.E4M3.E4M3 R24, gdesc[UR16], RZ, !UPT ;  /* 0x00200000101879f3 */ /* 0x000fe2000c7008ff */
[----:B------:R-:W-:Y:S01]  /*1590*/  UIADD3 UR16, UR12, 0x2, URZ ;  /* 0x000000020c107890 */ /* 0x000fe2000fffe03f */
[----:B------:R-:W-:Y:S01]  /*15a0*/  IMAD.MOV.U32 R69, RZ, RZ, RZ ;  /* 0x000000ffff457224 */ /* 0x000fe200078e00ff */
[----:B------:R-:W-:Y:S01]  /*15b0*/  UIADD3 UR18, UR8, 0x2, URZ ;  /* 0x0000000208127890 */ /* 0x000fe2000fffe03f */
[----:B------:R-:W-:Y:S01]  /*15c0*/  UMOV UR17, 0x40000040 ;  /* 0x4000004000117882 */ /* 0x000fe20000000000 */
[----:B------:R-:W-:-:S07]  /*15d0*/  UMOV UR19, 0x40000040 ;  /* 0x4000004000137882 */ /* 0x000fce0000000000 */
[----:B------:R-:W-:Y:S01]  /*15e0*/  QGMMA.64x16x32.F32.E4M3.E4M3 R40, gdesc[UR16], R40 ;  /* 0x00200000102879f3 */ /* 0x000fe20008700828 */
[----:B------:R-:W-:Y:S01]  /*15f0*/  UMOV UR16, UR6 ;  /* 0x0000000600107c82 */ /* 0x000fe20008000000 */
[----:B------:R-:W-:Y:S01]  /*1600*/  UMOV UR17, 0x40000040 ;  /* 0x4000004000117882 */ /* 0x000fe20000000000 */
[----:B------:R-:W-:Y:S01]  /*1610*/  UIADD3 UR6, UR12, 0x404, URZ ;  /* 0x000004040c067890 */ /* 0x000fe2000fffe03f */
[----:B------:R-:W-:Y:S01]  /*1620*/  QGMMA.64x16x32.F32.E4M3.E4M3 R32, gdesc[UR16], R32 ;  /* 0x00200000102079f3 */ /* 0x000fe20008700820 */
[----:B------:R-:W-:Y:S01]  /*1630*/  UMOV UR16, UR7 ;  /* 0x0000000700107c82 */ /* 0x000fe20008000000 */
[----:B------:R-:W-:Y:S01]  /*1640*/  UMOV UR17, 0x40000040 ;  /* 0x4000004000117882 */ /* 0x000fe20000000000 */
[----:B------:R-:W-:Y:S01]  /*1650*/  UIADD3 UR7, UR12, 0x804, URZ ;  /* 0x000008040c077890 */ /* 0x000fe2000fffe03f */
[----:B------:R-:W-:Y:S01]  /*1660*/  QGMMA.64x16x32.F32.E4M3.E4M3 R24, gdesc[UR16], R24 ;  /* 0x00200000101879f3 */ /* 0x000fe20008700818 */
[----:B------:R-:W-:Y:S02]  /*1670*/  UIADD3 UR16, UR12, 0x4, URZ ;  /* 0x000000040c107890 */ /* 0x000fe4000fffe03f */
        /* <DEDUP_REMOVED lines=58> */
[----:B------:R-:W-:Y:S01]  /*1a20*/  UMOV UR6, 0x8 ;  /* 0x0000000800067882 */ /* 0x000fe20000000000 */
        /* <DEDUP_REMOVED lines=8> */
[----:B------:R-:W-:Y:S01]  /*1ab0*/  UMOV UR19, 0x40000040 ;  /* 0x4000004000137882 */ /* 0x000fe20000000000 */
[----:B------:R-:W-:-:S06]  /*1ac0*/  UIADD3 UR12, UR12, 0x1406, URZ ;  /* 0x000014060c0c7890 */ /* 0x000fcc000fffe03f */
[----:B------:R-:W-:Y:S01]  /*1ad0*/  QGMMA.64x16x32.F32.E4M3.E4M3 R40, gdesc[UR16], R40 ;  /* 0x00200000102879f3 */ /* 0x000fe20008700828 */
[----:B------:R-:W-:Y:S01]  /*1ae0*/  UMOV UR16, UR7 ;  /* 0x0000000700107c82 */ /* 0x000fe20008000000 */
[----:B------:R-:W-:Y:S01]  /*1af0*/  ULDC UR7, c[0x0][0x50c] ;  /* 0x0001430000077ab9 */ /* 0x000fe20000000800 */
[----:B------:R-:W-:Y:S01]  /*1b00*/  UMOV UR17, 0x40000040 ;  /* 0x4000004000117882 */ /* 0x000fe20000000000 */
[----:B------:R-:W-:Y:S01]  /*1b10*/  UISETP.NE.AND UP0, UPT, UR7, 0x8, UPT ;  /* 0x000000080700788c */ /* 0x000fe2000bf05270 */
[----:B------:R-:W-:Y:S01]  /*1b20*/  QGMMA.64x16x32.F32.E4M3.E4M3 R32, gdesc[UR16], R32 ;  /* 0x00200000102079f3 */ /* 0x000fe20008700820 */
[----:B------:R-:W-:Y:S01]  /*1b30*/  UMOV UR16, UR12 ;  /* 0x0000000c00107c82 */ /* 0x000fe20008000000 */
[----:B------:R-:W-:Y:S01]  /*1b40*/  UMOV UR17, 0x40000040 ;  /* 0x4000004000117882 */ /* 0x000fe20000000000 */
[----:B------:R-:W-:Y:S01]  /*1b50*/  USEL UR7, URZ, 0x1, UP0 ;  /* 0x000000013f077887 */ /* 0x000fe20008000000 */
[----:B------:R-:W-:Y:S05]  /*1b60*/  QGMMA.64x16x32.F32.E4M3.E4M3 R24, gdesc[UR16], R24, gsb0 ;  /* 0x00200000101879f3 */ /* 0x000fea0008000818 */
[----:B------:R-:W-:-:S13]  /*1b70*/  ISETP.NE.AND P0, PT, RZ, UR7, PT ;  /* 0x00000007ff007c0c */ /* 0x000fda000bf05270 */
[----:B------:R-:W-:Y:S05]  /*1b80*/  @!P0 BRA `(.L_x_18) ;  /* 0x0000000000688947 */ /* 0x000fea0003800000 */
[----:B------:R-:W-:Y:S02]  /*1b90*/  WARPGROUP.DEPBAR.LE gsb0, 0x0 ;  /* 0x00008000000079c5 */ /* 0x000fe40000010000 */
[----:B------:R-:W-:-:S01]  /*1ba0*/  FADD R69, RZ, R40 ;  /* 0x00000028ff457221 */ /* 0x000fc20000000000 */
[----:B------:R-:W-:Y:S01]  /*1bb0*/  FADD R67, RZ, R41 ;  /* 0x00000029ff437221 */ /* 0x000fe20000000000 */
        /* <DEDUP_REMOVED lines=22> */
[----:B------:R-:W-:-:S06]  /*1d20*/  UMOV UR6, URZ ;  /* 0x0000003f00067c82 */ /* 0x000fcc0008000000 */
.L_x_18:
[----:B------:R-:W-:-:S04]  /*1d30*/  UIADD3 UR13, UR5, 0x1, URZ ;  /* 0x00000001050d7890 */ /* 0x000fc8000fffe03f */
[----:B------:R-:W-:-:S04]  /*1d40*/  UISETP.NE.AND UP0, UPT, UR13, 0x2, UPT ;  /* 0x000000020d00788c */ /* 0x000fc8000bf05270 */
[----:B------:R-:W-:Y:S02]  /*1d50*/  USEL UR8, URZ, 0x1, UP0 ;  /* 0x000000013f087887 */ /* 0x000fe40008000000 */
[----:B------:R-:W-:Y:S02]  /*1d60*/  USEL UR13, UR13, URZ, UP0 ;  /* 0x0000003f0d0d7287 */ /* 0x000fe40008000000 */
[----:B------:R-:W-:-:S06]  /*1d70*/  ULOP3.LUT UR8, UR4, UR8, URZ, 0x3c, !UPT ;  /* 0x0000000804087292 */ /* 0x000fcc000f8e3c3f */
[----:B------:R-:W-:Y:S01]  /*1d80*/  IMAD.U32 R68, RZ, RZ, UR8 ;  /* 0x00000008ff447e24 */ /* 0x000fe2000f8e00ff */
[----:B------:R-:W-:-:S06]  /*1d90*/  UMOV UR8, 0x1 ;  /* 0x0000000100087882 */ /* 0x000fcc0000000000 */
.L_x_13:
[----:B------:R-:W-:-:S04]  /*1da0*/  UISETP.LT.AND UP0, UPT, UR9, 0x1, UPT ;  /* 0x000000010900788c */ /* 0x000fc8000bf01270 */
[----:B------:R-:W-:-:S04]  /*1db0*/  USEL UR12, UR9, 0x1, UP0 ;  /* 0x00000001090c7887 */ /* 0x000fc80008000000 */
[----:B------:R-:W-:-:S04]  /*1dc0*/  UIADD3 UR12, UR9, -UR12, URZ ;  /* 0x8000000c090c7290 */ /* 0x000fc8000fffe03f */
[----:B------:R-:W-:-:S06]  /*1dd0*/  UISETP.GE.AND UP0, UPT, UR12, 0x1, UPT ;  /* 0x000000010c00788c */ /* 0x000fcc000bf06270 */
[----:B------:R-:W-:-:S13]  /*1de0*/  PLOP3.LUT P0, PT, PT, PT, UP0, 0x80, 0x0 ;  /* 0x000000000000781c */ /* 0x000fda0003f0f008 */
[----:B------:R-:W-:Y:S05]  /*1df0*/  @!P0 BRA `(.L_x_19) ;  /* 0x0000000800e48947 */ /* 0x000fea0003800000 */
[----:B0-----:R-:W-:Y:S01]  /*1e00*/  IMAD.U32 R15, RZ, RZ, UR12 ;  /* 0x0000000cff0f7e24 */ /* 0x001fe2000f8e00ff */
[----:B------:R-:W-:Y:S01]  /*1e10*/  UMOV UR12, UR5 ;  /* 0x00000005000c7c82 */ /* 0x000fe20008000000 */
[----:B------:R-:W-:-:S05]  /*1e20*/  ULDC UR15, c[0x0][0x50c] ;  /* 0x00014300000f7ab9 */ /* 0x000fca0000000800 */
.L_x_27:
[----:B------:R-:W-:-:S13]  /*1e30*/  ISETP.NE.AND P1, PT, R66, 0x3, PT ;  /* 0x000000034200780c */ /* 0x000fda0003f25270 */
[----:B01----:R-:W-:Y:S05]  /*1e40*/  @!P1 BRA `(.L_x_20) ;  /* 0x0000000000049947 */ /* 0x003fea0003800000 */
[----:B------:R-:W-:Y:S01]  /*1e50*/  BPT.TRAP 0x1 ;  /* 0x000000040000795c */ /* 0x000fe20000300000 */
.L_x_20:
[----:B------:R-:W0:Y:S01]  /*1e60*/  S2UR UR14, SR_CgaCtaId ;  /* 0x00000000000e79c3 */ /* 0x000e220000008800 */
[----:B------:R-:W-:Y:S01]  /*1e70*/  UMOV UR10, 0x400 ;  /* 0x00000400000a7882 */ /* 0x000fe20000000000 */
[----:B------:R-:W-:Y:S01]  /*1e80*/  SHF.L.U32 R64, R68, 0x1f, RZ ;  /* 0x0000001f44407819 */ /* 0x000fe200000006ff */
[----:B0-----:R-:W-:-:S04]  /*1e90*/  ULEA UR10, UR14, UR10, 0x18 ;  /* 0x0000000a0e0a7291 */ /* 0x001fc8000f8ec03f */
[----:B------:R-:W-:-:S09]  /*1ea0*/  ULEA UR14, UR13, UR10, 0x3 ;  /* 0x0000000a0d0e7291 */ /* 0x000fd2000f8e183f */
[----:B------:R0:W1:Y:S01]  /*1eb0*/  SYNCS.PHASECHK.TRANS64.TRYWAIT P0, [UR14], R64 ;  /* 0x00000040ff0075a7 */ /* 0x000062000800014e */
[----:B------:R-:W-:Y:S05]  /*1ec0*/  @!P1 BRA `(.L_x_21) ;  /* 0x0000000000049947 */ /* 0x000fea0003800000 */
[----:B------:R-:W-:Y:S01]  /*1ed0*/  BPT.TRAP 0x1 ;  /* 0x000000040000795c */ /* 0x000fe20000300000 */
.L_x_21:
[----:B-1----:R-:W-:Y:S05]  /*1ee0*/  @P0 BRA `(.L_x_22) ;  /* 0x0000000000080947 */ /* 0x002fea0003800000 */
[----:B------:R-:W1:Y:S02]  /*1ef0*/  SYNCS.PHASECHK.TRANS64.TRYWAIT P0, [UR14], R64 ;  /* 0x00000040ff0075a7 */ /* 0x000e64000800014e */
[----:B-1----:R-:W-:Y:S05]  /*1f00*/  @!P0 BRA `(.L_x_23) ;  /* 0x00000054000c8947 */ /* 0x002fea0003800000 */
.L_x_22:
[----:B------:R-:W-:Y:S01]  /*1f10*/  UIADD3 UR14, UR10, 0x30100, URZ ;  /* 0x000301000a0e7890 */ /* 0x000fe2000fffe03f */
[----:B------:R-:W-:Y:S01]  /*1f20*/  WARPGROUP.ARRIVE ;  /* 0x00000000000079c5 */ /* 0x000fe20000000000 */
[----:B------:R-:W-:Y:S02]  /*1f30*/  UISETP.NE.AND UP0, UPT, UR7, URZ, UPT ;  /* 0x0000003f0700728c */ /* 0x000fe4000bf05270 */
[----:B------:R-:W-:Y:S02]  /*1f40*/  USHF.R.U32.HI UR14, URZ, 0x4, UR14 ;  /* 0x000000043f0e7899 */ /* 0x000fe4000801160e */
[----:B------:R-:W-:Y:S02]  /*1f50*/  USEL UR8, UR8, URZ, !UP0 ;  /* 0x0000003f08087287 */ /* 0x000fe4000c000000 */
[----:B------:R-:W-:Y:S02]  /*1f60*/  ULOP3.LUT UR7, UR14, 0x3fff, URZ, 0xc0, !UPT ;  /* 0x00003fff0e077892 */ /* 0x000fe4000f8ec03f */
[----:B------:R-:W-:-:S02]  /*1f70*/  ULOP3.LUT UR14, UR11, 0x10000, URZ, 0xfc, !UPT ;  /* 0x000100000b0e7892 */ /* 0x000fc4000f8efc3f */
[----:B------:R-:W-:Y:S02]  /*1f80*/  ULOP3.LUT UR7, UR7, 0x10000, URZ, 0xfc, !UPT ;  /* 0x0001000007077892 */ /* 0x000fe4000f8efc3f */
[----:B------:R-:W-:Y:S02]  /*1f90*/  UISETP.NE.U32.AND UP0, UPT, UR8, URZ, UPT ;  /* 0x0000003f0800728c */ /* 0x000fe4000bf05070 */
[----:B------:R-:W-:Y:S02]  /*1fa0*/  UIMAD UR14, UR13, 0x1800, UR14 ;  /* 0x000018000d0e78a4 */ /* 0x000fe4000f8e020e */
[----:B------:R-:W-:Y:S02]  /*1fb0*/  ULEA UR8, UR13, UR7, 0x8 ;  /* 0x000000070d087291 */ /* 0x000fe4000f8e403f */
[----:B------:R-:W-:Y:S02]  /*1fc0*/  UIADD3 UR7, UR14, 0x400, URZ ;  /* 0x000004000e077890 */ /* 0x000fe4000fffe03f */
[----:B------:R-:W-:-:S02]  /*1fd0*/  UIADD3 UR22, UR14, 0x800, URZ ;  /* 0x000008000e167890 */ /* 0x000fc4000fffe03f */
[----:B------:R-:W-:Y:S01]  /*1fe0*/  UMOV UR16, UR14 ;  /* 0x0000000e00107c82 */ /* 0x000fe20008000000 */
[----:B------:R-:W-:Y:S01]  /*1ff0*/  UMOV UR17, 0x40000040 ;  /* 0x4000004000117882 */ /* 0x000fe20000000000 */
[----:B------:R-:W-:Y:S01]  /*2000*/  UMOV UR18, UR8 ;  /* 0x0000000800127c82 */ /* 0x000fe20008000000 */
[----:B------:R-:W-:Y:S01]  /*2010*/  UMOV UR19, 0x40000040 ;  /* 0x4000004000137882 */ /* 0x000fe20000000000 */
[----:B------:R-:W-:Y:S01]  /*2020*/  UIADD3 UR6, UR6, 0x8, URZ ;  /* 0x0000000806067890 */ /* 0x000fe2000fffe03f */
[----:B------:R-:W-:Y:S01]  /*2030*/  QGMMA.64x16x32.F32.E4M3.E4M3 R40, gdesc[UR16], R40, UP0 ;  /* 0x00200000102879f3 */ /* 0x000fe2000bf00828 */
        /* <DEDUP_REMOVED lines=8> */
[----:B------:R-:W-:-:S02]  /*20c0*/  UIADD3 UR16, UR14, 0x2, URZ ;  /* 0x000000020e107890 */ /* 0x000fc4000fffe03f */
[----:B------:R-:W-:Y:S01]  /*20d0*/  UIADD3 UR18, UR8, 0x2, URZ ;  /* 0x0000000208127890 */ /* 0x000fe2000fffe03f */
[----:B------:R-:W-:Y:S01]  /*20e0*/  UMOV UR17, 0x40000040 ;  /* 0x4000004000117882 */ /* 0x000fe20000000000 */
[----:B------:R-:W-:Y:S01]  /*20f0*/  UMOV UR19, 0x40000040 ;  /* 0x4000004000137882 */ /* 0x000fe20000000000 */
[----:B------:R-:W-:-:S06]  /*2100*/  UISETP.NE.AND UP0, UPT, UR6, UR15, UPT ;  /* 0x0000000f0600728c */ /* 0x000fcc000bf05270 */
        /* <DEDUP_REMOVED lines=71> */
[----:B------:R-:W-:Y:S02]  /*2580*/  UMOV UR17, 0x40000040 ;  /* 0x4000004000117882 */ /* 0x000fe40000000000 */
[----:B------:R-:W-:Y:S01]  /*2590*/  QGMMA.64x16x32.F32.E4M3.E4M3 R24, gdesc[UR16], R24 ;  /* 0x00200000101879f3 */ /* 0x000fe20008700818 */
[----:B------:R-:W-:Y:S02]  /*25a0*/  UIADD3 UR16, UR14, 0xc06, URZ ;  /* 0x00000c060e107890 */ /* 0x000fe4000fffe03f */
[----:B------:R-:W-:-:S02]  /*25b0*/  UIADD3 UR18, UR8, 0x86, URZ ;  /* 0x0000008608127890 */ /* 0x000fc4000fffe03f */
[----:B------:R-:W-:Y:S01]  /*25c0*/  UIADD3 UR14, UR14, 0x1406, URZ ;  /* 0x000014060e0e7890 */ /* 0x000fe2000fffe03f */
[----:B------:R-:W-:Y:S01]  /*25d0*/  UMOV UR17, 0x40000040 ;  /* 0x4000004000117882 */ /* 0x000fe20000000000 */
[----:B------:R-:W-:-:S05]  /*25e0*/  UMOV UR19, 0x40000040 ;  /* 0x4000004000137882 */ /* 0x000fca0000000000 */
[----:B------:R-:W-:Y:S01]  /*25f0*/  QGMMA.64x16x32.F32.E4M3.E4M3 R40, gdesc[UR16], R40 ;  /* 0x00200000102879f3 */ /* 0x000fe20008700828 */
[----:B------:R-:W-:Y:S01]  /*2600*/  UMOV UR16, UR7 ;  /* 0x0000000700107c82 */ /* 0x000fe20008000000 */
[----:B------:R-:W-:Y:S01]  /*2610*/  UMOV UR17, 0x40000040 ;  /* 0x4000004000117882 */ /* 0x000fe20000000000 */
[----:B------:R-:W-:Y:S01]  /*2620*/  USEL UR7, URZ, 0x1, UP0 ;  /* 0x000000013f077887 */ /* 0x000fe20008000000 */
[----:B------:R-:W-:Y:S01]  /*2630*/  QGMMA.64x16x32.F32.E4M3.E4M3 R32, gdesc[UR16], R32 ;  /* 0x00200000102079f3 */ /* 0x000fe20008700820 */
[----:B------:R-:W-:Y:S01]  /*2640*/  UMOV UR16, UR14 ;  /* 0x0000000e00107c82 */ /* 0x000fe20008000000 */
[----:B------:R-:W-:Y:S02]  /*2650*/  UMOV UR17, 0x40000040 ;  /* 0x4000004000117882 */ /* 0x000fe40000000000 */
[----:B------:R-:W-:Y:S01]  /*2660*/  QGMMA.64x16x32.F32.E4M3.E4M3 R24, gdesc[UR16], R24, gsb0 ;  /* 0x00200000101879f3 */ /* 0x000fe20008000818 */
[----:B------:R-:W-:Y:S02]  /*2670*/  ISETP.NE.AND P0, PT, RZ, UR7, PT ;  /* 0x00000007ff007c0c */ /* 0x000fe4000bf05270 */
[----:B------:R-:W-:-:S11]  /*2680*/  WARPGROUP.DEPBAR.LE gsb0, 0x1 ;  /* 0x00008000000079c5 */ /* 0x000fd60000010100 */
[----:B------:R-:W-:Y:S05]  /*2690*/  @!P0 BRA `(.L_x_24) ;  /* 0x0000000000688947 */ /* 0x000fea0003800000 */
[----:B------:R-:W-:Y:S02]  /*26a0*/  WARPGROUP.DEPBAR.LE gsb0, 0x0 ;  /* 0x00008000000079c5 */ /* 0x000fe40000010000 */
[----:B------:R-:W-:-:S01]  /*26b0*/  FADD R69, R40, R69 ;  /* 0x0000004528457221 */ /* 0x000fc20000000000 */
[----:B------:R-:W-:Y:S01]  /*26c0*/  FADD R67, R41, R67 ;  /* 0x0000004329437221 */ /* 0x000fe20000000000 */
        /* <DEDUP_REMOVED lines=22> */
[----:B------:R-:W-:-:S06]  /*2830*/  UMOV UR6, URZ ;  /* 0x0000003f00067c82 */ /* 0x000fcc0008000000 */
.L_x_24:
[----:B------:R-:W-:Y:S05]  /*2840*/  @!P1 BRA `(.L_x_25) ;  /* 0x0000000000049947 */ /* 0x000fea0003800000 */
[----:B------:R-:W-:Y:S01]  /*2850*/  BPT.TRAP 0x1 ;  /* 0x000000040000795c */ /* 0x000fe20000300000 */
.L_x_25:
[----:B------:R-:W-:Y:S01]  /*2860*/  ULEA UR8, UR12, UR10, 0x3 ;  /* 0x0000000a0c087291 */ /* 0x000fe2000f8e183f */
[----:B------:R-:W-:-:S03]  /*2870*/  ISETP.GT.U32.AND P0, PT, R8, 0x1, PT ;  /* 0x000000010800780c */ /* 0x000fc60003f04070 */
[----:B------:R-:W-:-:S04]  /*2880*/  UIADD3 UR8, UR8, 0x10, URZ ;  /* 0x0000001008087890 */ /* 0x000fc8000fffe03f */
[----:B------:R-:W-:-:S09]  /*2890*/  UPRMT UR8, URZ, 0x654, UR8 ;  /* 0x000006543f087896 */ /* 0x000fd20008000008 */
[----:B------:R-:W-:Y:S01]  /*28a0*/  SYNCS.ARRIVE.TRANS64.RED.A1T0 RZ, [UR8], RZ ;  /* 0x000000ffffff79a7 */ /* 0x000fe20008100408 */
[----:B------:R-:W-:Y:S05]  /*28b0*/  @P0 BRA `(.L_x_26) ;  /* 0x0000000000040947 */ /* 0x000fea0003800000 */
[----:B------:R-:W-:Y:S01]  /*28c0*/  BPT.TRAP 0x1 ;  /* 0x000000040000795c */ /* 0x000fe20000300000 */
.L_x_26:
[----:B------:R-:W-:Y:S01]  /*28d0*/  UIADD3 UR13, UR13, 0x1, URZ ;  /* 0x000000010d0d7890 */ /* 0x000fe2000fffe03f */
[C---:B------:R-:W-:Y:S01]  /*28e0*/  ISETP.GT.AND P0, PT, R15.reuse, 0x1, PT ;  /* 0x000000010f00780c */ /* 0x040fe20003f04270 */
[----:B------:R-:W-:Y:S01]  /*28f0*/  UIADD3 UR12, UR12, 0x1, URZ ;  /* 0x000000010c0c7890 */ /* 0x000fe2000fffe03f */
[----:B------:R-:W-:Y:S01]  /*2900*/  VIADD R15, R15, 0xffffffff ;  /* 0xffffffff0f0f7836 */ /* 0x000fe20000000000 */
[----:B------:R-:W-:Y:S02]  /*2910*/  UISETP.NE.AND UP0, UPT, UR13, 0x2, UPT ;  /* 0x000000020d00788c */ /* 0x000fe4000bf05270 */
[----:B------:R-:W-:Y:S02]  /*2920*/  UISETP.NE.AND UP1, UPT, UR12, 0x2, UPT ;  /* 0x000000020c00788c */ /* 0x000fe4000bf25270 */
[----:B------:R-:W-:Y:S02]  /*2930*/  USEL UR8, URZ, 0x1, UP0 ;  /* 0x000000013f087887 */ /* 0x000fe40008000000 */
[----:B------:R-:W-:-:S02]  /*2940*/  USEL UR13, UR13, URZ, UP0 ;  /* 0x0000003f0d0d7287 */ /* 0x000fc40008000000 */
[----:B------:R-:W-:Y:S02]  /*2950*/  USEL UR12, UR12, URZ, UP1 ;  /* 0x0000003f0c0c7287 */ /* 0x000fe40008800000 */
[----:B------:R-:W-:Y:S01]  /*2960*/  LOP3.LUT R68, R68, UR8, RZ, 0x3c, !PT ;  /* 0x0000000844447c12 */ /* 0x000fe2000f8e3cff */
[----:B------:R-:W-:Y:S01]  /*2970*/  UMOV UR8, 0x1 ;  /* 0x0000000100087882 */ /* 0x000fe20000000000 */
[----:B------:R-:W-:Y:S08]  /*2980*/  @P0 BRA `(.L_x_27) ;  /* 0xfffffff400280947 */ /* 0x000ff0000383ffff */
.L_x_19:
[----:B------:R-:W-:Y:S01]  /*2990*/  UISETP.NE.AND UP0, UPT, UR6, URZ, UPT ;  /* 0x0000003f0600728c */ /* 0x000fe2000bf05270 */
[----:B0-----:R-:W0:Y:S03]  /*29a0*/  LDC R15, c[0x0][0x28c] ;  /* 0x0000a300ff0f7b82 */ /* 0x001e260000000800 */
[----:B------:R-:W-:-:S06]  /*29b0*/  USEL UR6, URZ, 0x1, !UP0 ;  /* 0x000000013f067887 */ /* 0x000fcc000c000000 */
[----:B------:R-:W-:Y:S02]  /*29c0*/  ISETP.NE.AND P0, PT, RZ, UR6, PT ;  /* 0x00000006ff007c0c */ /* 0x000fe4000bf05270 */
[----:B0-----:R-:W-:-:S11]  /*29d0*/  ISETP.GE.AND P1, PT, R15, 0x1, PT ;  /* 0x000000010f00780c */ /* 0x001fd60003f26270 */
[----:B------:R-:W-:Y:S05]  /*29e0*/  @!P0 BRA `(.L_x_28) ;  /* 0x0000000000648947 */ /* 0x000fea0003800000 */
[----:B------:R-:W-:Y:S02]  /*29f0*/  WARPGROUP.DEPBAR.LE gsb0, 0x0 ;  /* 0x00008000000079c5 */ /* 0x000fe40000010000 */
[----:B------:R-:W-:Y:S01]  /*2a00*/  FADD R69, R40, R69 ;  /* 0x0000004528457221 */ /* 0x000fe20000000000 */
        /* <DEDUP_REMOVED lines=22> */
[----:B------:R-:W-:-:S07]  /*2b70*/  FADD R16, R16, R31 ;  /* 0x0000001f10107221 */ /* 0x000fce0000000000 */
.L_x_28:
[----:B------:R-:W-:Y:S02]  /*2b80*/  WARPGROUP.DEPBAR.LE gsb0, 0x0 ;  /* 0x00008000000079c5 */ /* 0x000fe40000010000 */
[----:B------:R-:W-:Y:S05]  /*2b90*/  @!P1 BRA `(.L_x_29) ;  /* 0x0000000000389947 */ /* 0x000fea0003800000 */
[----:B------:R-:W-:-:S13]  /*2ba0*/  ISETP.NE.AND P0, PT, R66, 0x3, PT ;  /* 0x000000034200780c */ /* 0x000fda0003f05270 */
[----:B------:R-:W-:Y:S05]  /*2bb0*/  @!P0 BRA `(.L_x_30) ;  /* 0x0000000000048947 */ /* 0x000fea0003800000 */
[----:B------:R-:W-:Y:S01]  /*2bc0*/  BPT.TRAP 0x1 ;  /* 0x000000040000795c */ /* 0x000fe20000300000 */
.L_x_30:
[----:B------:R-:W-:Y:S01]  /*2bd0*/  UISETP.LT.AND UP0, UPT, UR9, 0x1, UPT ;  /* 0x000000010900788c */ /* 0x000fe2000bf01270 */
[----:B------:R-:W-:-:S03]  /*2be0*/  ISETP.GT.U32.AND P0, PT, R8, 0x1, PT ;  /* 0x000000010800780c */ /* 0x000fc60003f04070 */
[----:B------:R-:W-:-:S04]  /*2bf0*/  USEL UR6, UR9, 0x1, UP0 ;  /* 0x0000000109067887 */ /* 0x000fc80008000000 */
[----:B------:R-:W-:-:S04]  /*2c00*/  UIADD3 UR6, UR5, UR9, -UR6 ;  /* 0x0000000905067290 */ /* 0x000fc8000fffe806 */
[----:B------:R-:W-:-:S04]  /*2c10*/  USHF.L.U32 UR6, UR6, 0x3, URZ ;  /* 0x0000000306067899 */ /* 0x000fc8000800063f */
[----:B------:R-:W-:-:S04]  /*2c20*/  ULOP3.LUT UR6, UR6, 0x8, URZ, 0xc0, !UPT ;  /* 0x0000000806067892 */ /* 0x000fc8000f8ec03f */
[----:B------:R-:W-:-:S04]  /*2c30*/  UIADD3 UR6, UR10, 0x10, UR6 ;  /* 0x000000100a067890 */ /* 0x000fc8000fffe006 */
[----:B------:R-:W-:-:S09]  /*2c40*/  UPRMT UR6, URZ, 0x654, UR6 ;  /* 0x000006543f067896 */ /* 0x000fd20008000006 */
[----:B------:R-:W-:Y:S01]  /*2c50*/  SYNCS.ARRIVE.TRANS64.RED.A1T0 RZ, [UR6], RZ ;  /* 0x000000ffffff79a7 */ /* 0x000fe20008100406 */
[----:B------:R-:W-:Y:S05]  /*2c60*/  @P0 BRA `(.L_x_29) ;  /* 0x0000000000040947 */ /* 0x000fea0003800000 */
[----:B------:R-:W-:Y:S01]  /*2c70*/  BPT.TRAP 0x1 ;  /* 0x000000040000795c */ /* 0x000fe20000300000 */
.L_x_29:
[----:B------:R-:W0:Y:S01]  /*2c80*/  LDC R32, c[0x0][0x288] ;  /* 0x0000a200ff207b82 */ /* 0x000e220000000800 */
[--C-:B------:R-:W-:Y:S01]  /*2c90*/  SHF.R.U32.HI R24, RZ, 0x7, R7.reuse ;  /* 0x00000007ff187819 */ /* 0x100fe20000011607 */
[----:B------:R-:W-:Y:S01]  /*2ca0*/  IMAD.SHL.U32 R35, R14, 0x10, RZ ;  /* 0x000000100e237824 */ /* 0x000fe200078e00ff */
[----:B------:R-:W-:Y:S01]  /*2cb0*/  SHF.R.U32.HI R15, RZ, 0x2, R7 ;  /* 0x00000002ff0f7819 */ /* 0x000fe20000011607 */
[C---:B------:R-:W-:Y:S01]  /*2cc0*/  IMAD.SHL.U32 R30, R7.reuse, 0x2, RZ ;  /* 0x00000002071e7824 */ /* 0x040fe200078e00ff */
[----:B------:R-:W-:Y:S01]  /*2cd0*/  LOP3.LUT R14, R24, 0x1, RZ, 0xc0, !PT ;  /* 0x00000001180e7812 */ /* 0x000fe200078ec0ff */
[----:B------:R-:W-:Y:S01]  /*2ce0*/  ULDC.64 UR6, c[0x0][0x5d0] ;  /* 0x0001740000067ab9 */ /* 0x000fe20000000a00 */
[----:B------:R-:W-:Y:S01]  /*2cf0*/  LOP3.LUT R24, R7, 0x60, RZ, 0xc0, !PT ;  /* 0x0000006007187812 */ /* 0x000fe200078ec0ff */
[----:B------:R-:W-:Y:S01]  /*2d00*/  ULDC.64 UR10, c[0x0][0x5c8] ;  /* 0x00017200000a7ab9 */ /* 0x000fe20000000a00 */
[----:B------:R-:W-:Y:S01]  /*2d10*/  LOP3.LUT R15, R15, 0x7, RZ, 0xc0, !PT ;  /* 0x000000070f0f7812 */ /* 0x000fe200078ec0ff */
[----:B------:R-:W-:Y:S01]  /*2d20*/  IMAD.SHL.U32 R26, R14, 0x40, RZ ;  /* 0x000000400e1a7824 */ /* 0x000fe200078e00ff */
[----:B------:R-:W-:-:S02]  /*2d30*/  SHF.R.U32.HI R24, RZ, 0x1, R24 ;  /* 0x00000001ff187819 */ /* 0x000fc40000011618 */
[----:B------:R-:W-:Y:S02]  /*2d40*/  LOP3.LUT R30, R35, 0x6, R30, 0xf8, !PT ;  /* 0x00000006231e7812 */ /* 0x000fe400078ef81e */
[--C-:B------:R-:W-:Y:S01]  /*2d50*/  LOP3.LUT R33, R26, 0x40, R15.reuse, 0xe2, !PT ;  /* 0x000000401a217812 */ /* 0x100fe200078ee20f */
[C---:B------:R-:W-:Y:S01]  /*2d60*/  IMAD.WIDE R26, R62.reuse, 0x180, RZ ;  /* 0x000001803e1a7825 */ /* 0x040fe200078e02ff */
[----:B------:R-:W-:Y:S02]  /*2d70*/  IADD3 R15, RZ, -R24, -R15 ;  /* 0x80000018ff0f7210 */ /* 0x000fe40007ffe80f */
[----:B------:R-:W-:Y:S01]  /*2d80*/  SHF.R.S32.HI R34, RZ, 0x1f, R63 ;  /* 0x0000001fff227819 */ /* 0x000fe2000001143f */
[----:B------:R-:W-:Y:S01]  /*2d90*/  IMAD R62, R62, 0x180, RZ ;  /* 0x000001803e3e7824 */ /* 0x000fe200078e02ff */
[--C-:B------:R-:W-:Y:S01]  /*2da0*/  SHF.R.S32.HI R31, RZ, 0x1f, R30.reuse ;  /* 0x0000001fff1f7819 */ /* 0x100fe2000001141e */
[----:B------:R-:W-:Y:S01]  /*2db0*/  IMAD R29, R14, -0x40, R15 ;  /* 0xffffffc00e1d7824 */ /* 0x000fe200078e020f */
[----:B------:R-:W-:Y:S01]  /*2dc0*/  LOP3.LUT R25, R7, 0x3, RZ, 0xc0, !PT ;  /* 0x0000000307197812 */ /* 0x000fe200078ec0ff */
[----:B------:R-:W-:Y:S01]  /*2dd0*/  IMAD R28, R34, UR6, RZ ;  /* 0x00000006221c7c24 */ /* 0x000fe2000f8e02ff */
[----:B0-----:R-:W-:Y:S01]  /*2de0*/  ISETP.GE.AND P0, PT, R35, R32, PT ;  /* 0x000000202300720c */ /* 0x001fe20003f06270 */
[----:B------:R-:W-:Y:S01]  /*2df0*/  IMAD.WIDE.U32 R14, R63, UR6, R30 ;  /* 0x000000063f0e7c25 */ /* 0x000fe2000f8e001e */
[----:B------:R-:W-:Y:S01]  /*2e00*/  ULDC UR6, c[0x0][0x284] ;  /* 0x0000a10000067ab9 */ /* 0x000fe20000000800 */
[----:B------:R-:W-:-:S02]  /*2e10*/  LOP3.LUT R33, R26, R33, R24, 0xfe, !PT ;  /* 0x000000211a217212 */ /* 0x000fc400078efe18 */
[C---:B------:R-:W-:Y:S01]  /*2e20*/  ISETP.GE.OR P0, PT, R62.reuse, UR6, P0 ;  /* 0x000000063e007c0c */ /* 0x040fe20008706670 */
[----:B------:R-:W-:Y:S01]  /*2e30*/  IMAD R37, R63, UR7, R28 ;  /* 0x000000073f257c24 */ /* 0x000fe2000f8e021c */
[----:B------:R-:W-:Y:S01]  /*2e40*/  IADD3 R29, -R62, UR6, R29 ;  /* 0x000000063e1d7c10 */ /* 0x000fe2000fffe11d */
[----:B------:R-:W-:Y:S02]  /*2e50*/  IMAD R24, R25, -0x2, R32 ;  /* 0xfffffffe19187824 */ /* 0x000fe400078e0220 */
[----:B------:R-:W-:Y:S02]  /*2e60*/  IMAD.IADD R15, R15, 0x1, R37 ;  /* 0x000000010f0f7824 */ /* 0x000fe400078e0225 */
[----:B------:R-:W-:Y:S02]  /*2e70*/  IMAD R28, R27, UR10, RZ ;  /* 0x0000000a1b1c7c24 */ /* 0x000fe4000f8e02ff */
[----:B------:R-:W-:Y:S02]  /*2e80*/  IMAD.IADD R25, R24, 0x1, -R35 ;  /* 0x0000000118197824 */ /* 0x000fe400078e0a23 */
[----:B------:R-:W-:-:S02]  /*2e90*/  IMAD R35, R33, UR11, R28 ;  /* 0x0000000b21237c24 */ /* 0x000fc4000f8e021c */
[----:B------:R-:W-:-:S04]  /*2ea0*/  IMAD.WIDE.U32 R14, R33, UR10, R14 ;  /* 0x0000000a210e7c25 */ /* 0x000fc8000f8e000e */
[----:B------:R-:W-:Y:S01]  /*2eb0*/  IMAD.MOV.U32 R24, RZ, RZ, -0x1 ;  /* 0xffffffffff187424 */ /* 0x000fe200078e00ff */
[----:B------:R-:W-:Y:S06]  /*2ec0*/  @P0 BRA `(.L_x_31) ;  /* 0x0000002400940947 */ /* 0x000fec0003800000 */
[----:B---3-5:R-:W-:Y:S01]  /*2ed0*/  FSETP.NEU.AND P0, PT, R3, RZ, PT ;  /* 0x000000ff0300720b */ /* 0x028fe20003f0d000 */
[----:B------:R-:W-:Y:S01]  /*2ee0*/  BSSY B0, `(.L_x_31) ;  /* 0x0000263000007945 */ /* 0x000fe20003800000 */
[----:B------:R-:W-:-:S11]  /*2ef0*/  IMAD.IADD R28, R15, 0x1, R35 ;  /* 0x000000010f1c7824 */ /* 0x000fd600078e0223 */
[----:B------:R-:W-:Y:S05]  /*2f00*/  @!P0 BRA `(.L_x_32) ;  /* 0x0000001800088947 */ /* 0x000fea0003800000 */
[----:B------:R-:W-:Y:S01]  /*2f10*/  ULDC.64 UR6, c[0x0][0x5b8] ;  /* 0x00016e0000067ab9 */ /* 0x000fe20000000a00 */
[----:B------:R-:W-:Y:S01]  /*2f20*/  ISETP.GE.AND P1, PT, R29, 0x1, PT ;  /* 0x000000011d00780c */ /* 0x000fe20003f26270 */
[----:B------:R-:W-:Y:S01]  /*2f30*/  IMAD R26, R34, UR6, RZ ;  /* 0x00000006221a7c24 */ /* 0x000fe2000f8e02ff */
[----:B------:R-:W-:Y:S01]  /*2f40*/  ULDC.64 UR10, c[0x0][0x5a8] ;  /* 0x00016a00000a7ab9 */ /* 0x000fe20000000a00 */
[----:B------:R-:W-:Y:S01]  /*2f50*/  IMAD.WIDE.U32 R30, R63, UR6, R30 ;  /* 0x000000063f1e7c25 */ /* 0x000fe2000f8e001e */
[----:B------:R-:W-:-:S03]  /*2f60*/  ISETP.LT.OR P3, PT, R25, 0x1, !P1 ;  /* 0x000000011900780c */ /* 0x000fc60004f61670 */
[----:B------:R-:W-:Y:S01]  /*2f70*/  IMAD R63, R63, UR7, R26 ;  /* 0x000000073f3f7c24 */ /* 0x000fe2000f8e021a */
[----:B------:R-:W-:Y:S02]  /*2f80*/  ULDC.64 UR6, c[0x0][0x5b0] ;  /* 0x00016c0000067ab9 */ /* 0x000fe40000000a00 */
[----:B------:R-:W-:Y:S02]  /*2f90*/  IMAD R26, R27, UR6, RZ ;  /* 0x000000061b1a7c24 */ /* 0x000fe4000f8e02ff */
[----:B------:R-:W-:Y:S02]  /*2fa0*/  IMAD.IADD R31, R31, 0x1, R63 ;  /* 0x000000011f1f7824 */ /* 0x000fe400078e023f */
[C-C-:B------:R-:W-:Y:S01]  /*2fb0*/  IMAD R37, R33.reuse, UR7, R26.reuse ;  /* 0x0000000721257c24 */ /* 0x140fe2000f8e021a */
[----:B------:R-:W-:Y:S01]  /*2fc0*/  PRMT R26, RZ, 0x7610, R26 ;  /* 0x00007610ff1a7816 */ /* 0x000fe2000000001a */
[----:B------:R-:W-:-:S03]  /*2fd0*/  IMAD.WIDE.U32 R34, R33, UR6, R30 ;  /* 0x0000000621227c25 */ /* 0x000fc6000f8e001e */
[----:B------:R-:W-:-:S04]  /*2fe0*/  IADD3 R36, P0, R34, UR10, RZ ;  /* 0x0000000a22247c10 */ /* 0x000fc8000ff1e0ff */
[----:B------:R-:W-:Y:S02]  /*2ff0*/  IADD3.X R37, R35, UR11, R37, P0, !PT ;  /* 0x0000000b23257c10 */ /* 0x000fe400087fe425 */
[----:B------:R-:W0:Y:S03]  /*3000*/  @!P3 LDC.64 R34, c[0x0][0x5c0] ;  /* 0x00017000ff22bb82 */ /* 0x000e260000000a00 */
[----:B------:R-:W3:Y:S01]  /*3010*/  @!P3 LDG.E.U8 R26, desc[UR20][R36.64] ;  /* 0x00000014241ab981 */ /* 0x000ee2000c1e1100 */
[----:B------:R-:W-:-:S13]  /*3020*/  ISETP.LT.OR P2, PT, R25, 0x2, !P1 ;  /* 0x000000021900780c */ /* 0x000fda0004f41670 */
[----:B------:R-:W4:Y:S01]  /*3030*/  @!P2 LDC.64 R42, c[0x0][0x5c0] ;  /* 0x00017000ff2aab82 */ /* 0x000f220000000a00 */
[----:B0-----:R-:W-:-:S05]  /*3040*/  @!P3 IADD3 R34, P0, R14, R34, RZ ;  /* 0x000000220e22b210 */ /* 0x001fca0007f1e0ff */
[----:B------:R-:W-:Y:S01]  /*3050*/  @!P3 IMAD.X R35, R28, 0x1, R35, P0 ;  /* 0x000000011c23b824 */ /* 0x000fe200000e0623 */
[----:B---3--:R-:W-:-:S04]  /*3060*/  LOP3.LUT R26, R26, 0xff, RZ, 0xc0, !PT ;  /* 0x000000ff1a1a7812 */ /* 0x008fc800078ec0ff */
[----:B------:R-:W-:-:S05]  /*3070*/  F2FP.F16.E4M3.UNPACK_B R26, R26 ;  /* 0x0000001aff1a723e */ /* 0x000fca00020006ff */
[----:B------:R-:W-:-:S05]  /*3080*/  HADD2.F32 R26, -RZ, R26.H0_H0 ;  /* 0x2000001aff1a7230 */ /* 0x000fca0000004100 */
[----:B------:R-:W-:-:S04]  /*3090*/  FMUL R26, R26, R3 ;  /* 0x000000031a1a7220 */ /* 0x000fc80000400000 */
[----:B--2---:R-:W-:-:S05]  /*30a0*/  FFMA R26, R69, R2, R26 ;  /* 0x00000002451a7223 */ /* 0x004fca000000001a */
[----:B------:R-:W-:Y:S02]  /*30b0*/  F2FP.SATFINITE.E4M3.F32.PACK_AB_MERGE_C R41, RZ, R26, RZ ;  /* 0x0000001aff29723e */ /* 0x000fe400048070ff */
[----:B------:R-:W-:-:S03]  /*30c0*/  PRMT R26, RZ, 0x7610, R26 ;  /* 0x00007610ff1a7816 */ /* 0x000fc6000000001a */
[----:B------:R0:W-:Y:S04]  /*30d0*/  @!P3 STG.E.U8 desc[UR20][R34.64], R41 ;  /* 0x000000292200b986 */ /* 0x0001e8000c101114 */
[----:B------:R-:W2:Y:S01]  /*30e0*/  @!P2 LDG.E.U8 R26, desc[UR20][R36.64+0x1] ;  /* 0x00000114241aa981 */ /* 0x000ea2000c1e1100 */
[----:B------:R-:W-:Y:S02]  /*30f0*/  IADD3 R39, P0, R33, 0x8, RZ ;  /* 0x0000000821277810 */ /* 0x000fe40007f1e0ff */
[----:B----4-:R-:W-:-:S03]  /*3100*/  @!P2 IADD3 R40, P5, R14, R42, RZ ;  /* 0x0000002a0e28a210 */ /* 0x010fc60007fbe0ff */
[----:B------:R-:W-:Y:S01]  /*3110*/  IMAD.X R32, RZ, RZ, R27, P0 ;  /* 0x000000ffff207224 */ /* 0x000fe200000e061b */
[----:B------:R-:W-:Y:S01]  /*3120*/  ISETP.GE.AND P0, PT, R29, 0x9, PT ;  /* 0x000000091d00780c */ /* 0x000fe20003f06270 */
[----:B0-----:R-:W-:-:S03]  /*3130*/  IMAD.WIDE.U32 R34, R39, UR6, R30 ;  /* 0x0000000627227c25 */ /* 0x001fc6000f8e001e */
[----:B------:R-:W-:Y:S01]  /*3140*/  ISETP.LT.OR P3, PT, R25, 0x1, !P0 ;  /* 0x000000011900780c */ /* 0x000fe20004761670 */
[----:B------:R-:W-:Y:S01]  /*3150*/  IMAD R32, R32, UR6, RZ ;  /* 0x0000000620207c24 */ /* 0x000fe2000f8e02ff */
[----:B------:R-:W-:Y:S01]  /*3160*/  IADD3 R38, P4, R34, UR10, RZ ;  /* 0x0000000a22267c10 */ /* 0x000fe2000ff9e0ff */
[----:B------:R-:W-:Y:S02]  /*3170*/  @!P2 IMAD.X R41, R28, 0x1, R43, P5 ;  /* 0x000000011c29a824 */ /* 0x000fe400028e062b */
[----:B------:R-:W-:-:S05]  /*3180*/  IMAD R39, R39, UR7, R32 ;  /* 0x0000000727277c24 */ /* 0x000fca000f8e0220 */
[----:B------:R-:W-:-:S03]  /*3190*/  IADD3.X R39, R35, UR11, R39, P4, !PT ;  /* 0x0000000b23277c10 */ /* 0x000fc6000a7fe427 */
[----:B------:R-:W0:Y:S01]  /*31a0*/  @!P3 LDC.64 R34, c[0x0][0x5c0] ;  /* 0x00017000ff22bb82 */ /* 0x000e220000000a00 */
[----:B--2---:R-:W-:-:S04]  /*31b0*/  LOP3.LUT R26, R26, 0xff, RZ, 0xc0, !PT ;  /* 0x000000ff1a1a7812 */ /* 0x004fc800078ec0ff */
[----:B------:R-:W-:-:S05]  /*31c0*/  F2FP.F16.E4M3.UNPACK_B R26, R26 ;  /* 0x0000001aff1a723e */ /* 0x000fca00020006ff */
[----:B------:R-:W-:-:S05]  /*31d0*/  HADD2.F32 R26, -RZ, R26.H0_H0 ;  /* 0x2000001aff1a7230 */ /* 0x000fca0000004100 */
[----:B------:R-:W-:-:S04]  /*31e0*/  FMUL R26, R26, R3 ;  /* 0x000000031a1a7220 */ /* 0x000fc80000400000 */
[----:B------:R-:W-:-:S05]  /*31f0*/  FFMA R26, R67, R2, R26 ;  /* 0x00000002431a7223 */ /* 0x000fca000000001a */
[----:B------:R-:W-:Y:S02]  /*3200*/  F2FP.SATFINITE.E4M3.F32.PACK_AB_MERGE_C R43, RZ, R26, RZ ;  /* 0x0000001aff2b723e */ /* 0x000fe400048070ff */
[----:B------:R-:W-:-:S03]  /*3210*/  PRMT R26, RZ, 0x7610, R26 ;  /* 0x00007610ff1a7816 */ /* 0x000fc6000000001a */
[----:B------:R2:W-:Y:S04]  /*3220*/  @!P2 STG.E.U8 desc[UR20][R40.64+0x1], R43 ;  /* 0x0000012b2800a986 */ /* 0x0005e8000c101114 */
[----:B------:R-:W3:Y:S01]  /*3230*/  @!P3 LDG.E.U8 R26, desc[UR20][R38.64] ;  /* 0x00000014261ab981 */ /* 0x000ee2000c1e1100 */
[----:B------:R-:W-:Y:S02]  /*3240*/  ISETP.LT.OR P2, PT, R25, 0x2, !P0 ;  /* 0x000000021900780c */ /* 0x000fe40004741670 */
[----:B0-----:R-:W-:-:S04]  /*3250*/  @!P3 IADD3 R34, P4, P5, R14, R34, R12 ;  /* 0x000000220e22b210 */ /* 0x001fc80007d9e00c */
[----:B------:R-:W-:-:S07]  /*3260*/  @!P3 IADD3.X R35, R28, R35, R5, P4, P5 ;  /* 0x000000231c23b210 */ /* 0x000fce00027ea405 */
[----:B------:R-:W0:Y:S01]  /*3270*/  @!P2 LDC.64 R44, c[0x0][0x5c0] ;  /* 0x00017000ff2cab82 */ /* 0x000e220000000a00 */
[----:B---3--:R-:W-:-:S04]  /*3280*/  LOP3.LUT R26, R26, 0xff, RZ, 0xc0, !PT ;  /* 0x000000ff1a1a7812 */ /* 0x008fc800078ec0ff */
[----:B------:R-:W-:-:S05]  /*3290*/  F2FP.F16.E4M3.UNPACK_B R26, R26 ;  /* 0x0000001aff1a723e */ /* 0x000fca00020006ff */
[----:B------:R-:W-:-:S05]  /*32a0*/  HADD2.F32 R26, -RZ, R26.H0_H0 ;  /* 0x2000001aff1a7230 */ /* 0x000fca0000004100 */
[----:B------:R-:W-:-:S04]  /*32b0*/  FMUL R26, R26, R3 ;  /* 0x000000031a1a7220 */ /* 0x000fc80000400000 */
[----:B------:R-:W-:-:S05]  /*32c0*/  FFMA R26, R61, R2, R26 ;  /* 0x000000023d1a7223 */ /* 0x000fca000000001a */
[----:B--2---:R-:W-:Y:S02]  /*32d0*/  F2FP.SATFINITE.E4M3.F32.PACK_AB_MERGE_C R43, RZ, R26, RZ ;  /* 0x0000001aff2b723e */ /* 0x004fe400048070ff */
[----:B------:R-:W-:-:S03]  /*32e0*/  PRMT R26, RZ, 0x7610, R26 ;  /* 0x00007610ff1a7816 */ /* 0x000fc6000000001a */
[----:B------:R2:W-:Y:S04]  /*32f0*/  @!P3 STG.E.U8 desc[UR20][R34.64], R43 ;  /* 0x0000002b2200b986 */ /* 0x0005e8000c101114 */
[----:B------:R-:W3:Y:S01]  /*3300*/  @!P2 LDG.E.U8 R26, desc[UR20][R38.64+0x1] ;  /* 0x00000114261aa981 */ /* 0x000ee2000c1e1100 */
[----:B------:R-:W-:Y:S02]  /*3310*/  ISETP.LT.OR P3, PT, R25, 0x9, !P1 ;  /* 0x000000091900780c */ /* 0x000fe40004f61670 */
[----:B0-----:R-:W-:-:S11]  /*3320*/  @!P2 IADD3 R40, P4, P5, R14, R44, R12 ;  /* 0x0000002c0e28a210 */ /* 0x001fd60007d9e00c */
[----:B--2---:R-:W0:Y:S01]  /*3330*/  @!P3 LDC.64 R34, c[0x0][0x5c0] ;  /* 0x00017000ff22bb82 */ /* 0x004e220000000a00 */
[----:B---3--:R-:W-:-:S04]  /*3340*/  LOP3.LUT R26, R26, 0xff, RZ, 0xc0, !PT ;  /* 0x000000ff1a1a7812 */ /* 0x008fc800078ec0ff */
[----:B------:R-:W-:-:S05]  /*3350*/  F2FP.F16.E4M3.UNPACK_B R26, R26 ;  /* 0x0000001aff1a723e */ /* 0x000fca00020006ff */
[----:B------:R-:W-:-:S05]  /*3360*/  HADD2.F32 R26, -RZ, R26.H0_H0 ;  /* 0x2000001aff1a7230 */ /* 0x000fca0000004100 */
[----:B------:R-:W-:Y:S01]  /*3370*/  FMUL R41, R26, R3 ;  /* 0x000000031a297220 */ /* 0x000fe20000400000 */
[----:B------:R-:W-:-:S03]  /*3380*/  PRMT R26, RZ, 0x7610, R26 ;  /* 0x00007610ff1a7816 */ /* 0x000fc6000000001a */
[----:B------:R-:W-:Y:S01]  /*3390*/  FFMA R60, R60, R2, R41 ;  /* 0x000000023c3c7223 */ /* 0x000fe20000000029 */
[----:B------:R-:W-:-:S04]  /*33a0*/  @!P2 IADD3.X R41, R28, R45, R5, P4, P5 ;  /* 0x0000002d1c29a210 */ /* 0x000fc800027ea405 */
[----:B------:R-:W-:-:S05]  /*33b0*/  F2FP.SATFINITE.E4M3.F32.PACK_AB_MERGE_C R43, RZ, R60, RZ ;  /* 0x0000003cff2b723e */ /* 0x000fca00048070ff */
[----:B------:R2:W-:Y:S04]  /*33c0*/  @!P2 STG.E.U8 desc[UR20][R40.64+0x1], R43 ;  /* 0x0000012b2800a986 */ /* 0x0005e8000c101114 */
[----:B------:R-:W3:Y:S01]  /*33d0*/  @!P3 LDG.E.U8 R26, desc[UR20][R36.64+0x8] ;  /* 0x00000814241ab981 */ /* 0x000ee2000c1e1100 */
[----:B------:R-:W-:Y:S02]  /*33e0*/  ISETP.LT.OR P1, PT, R25, 0xa, !P1 ;  /* 0x0000000a1900780c */ /* 0x000fe40004f21670 */
[----:B0-----:R-:W-:-:S05]  /*33f0*/  @!P3 IADD3 R34, P2, R14, R34, RZ ;  /* 0x000000220e22b210 */ /* 0x001fca0007f5e0ff */
[----:B------:R-:W-:-:S06]  /*3400*/  @!P3 IMAD.X R35, R28, 0x1, R35, P2 ;  /* 0x000000011c23b824 */ /* 0x000fcc00010e0623 */
        /* <DEDUP_REMOVED lines=11> */
[----:B0-----:R-:W-:-:S11]  /*34c0*/  @!P1 IADD3 R40, P3, R14, R44, RZ ;  /* 0x0000002c0e289210 */ /* 0x001fd60007f7e0ff */
[----:B--2---:R-:W0:Y:S01]  /*34d0*/  @!P2 LDC.64 R34, c[0x0][0x5c0] ;  /* 0x00017000ff22ab82 */ /* 0x004e220000000a00 */
[----:B---3--:R-:W-:-:S04]  /*34e0*/  LOP3.LUT R26, R26, 0xff, RZ, 0xc0, !PT ;  /* 0x000000ff1a1a7812 */ /* 0x008fc800078ec0ff */
[----:B------:R-:W-:-:S05]  /*34f0*/  F2FP.F16.E4M3.UNPACK_B R26, R26 ;  /* 0x0000001aff1a723e */ /* 0x000fca00020006ff */
[----:B------:R-:W-:-:S05]  /*3500*/  HADD2.F32 R26, -RZ, R26.H0_H0 ;  /* 0x2000001aff1a7230 */ /* 0x000fca0000004100 */
[----:B------:R-:W-:Y:S01]  /*3510*/  FMUL R41, R26, R3 ;  /* 0x000000031a297220 */ /* 0x000fe20000400000 */
[----:B------:R-:W-:-:S03]  /*3520*/  PRMT R26, RZ, 0x7610, R26 ;  /* 0x00007610ff1a7816 */ /* 0x000fc6000000001a */
[----:B------:R-:W-:Y:S01]  /*3530*/  FFMA R58, R58, R2, R41 ;  /* 0x000000023a3a7223 */ /* 0x000fe20000000029 */
[----:B------:R-:W-:-:S04]  /*3540*/  @!P1 IMAD.X R41, R28, 0x1, R45, P3 ;  /* 0x000000011c299824 */ /* 0x000fc800018e062d */
[----:B------:R-:W-:-:S05]  /*3550*/  F2FP.SATFINITE.E4M3.F32.PACK_AB_MERGE_C R43, RZ, R58, RZ ;  /* 0x0000003aff2b723e */ /* 0x000fca00048070ff */
        /* <DEDUP_REMOVED lines=14> */
[----:B------:R0:W3:Y:S01]  /*3640*/  @!P1 LDG.E.U8 R26, desc[UR20][R38.64+0x9] ;  /* 0x00000914261a9981 */ /* 0x0000e2000c1e1100 */
[----:B------:R-:W-:-:S05]  /*3650*/  IADD3 R41, P0, R33, 0x80, RZ ;  /* 0x0000008021297810 */ /* 0x000fca0007f1e0ff */
[----:B------:R-:W-:Y:S01]  /*3660*/  IMAD.X R32, RZ, RZ, R27, P0 ;  /* 0x000000ffff207224 */ /* 0x000fe200000e061b */
[----:B------:R-:W-:Y:S01]  /*3670*/  ISETP.GE.AND P0, PT, R29, 0x81, PT ;  /* 0x000000811d00780c */ /* 0x000fe20003f06270 */
[----:B--2---:R-:W-:Y:S01]  /*3680*/  IMAD.WIDE.U32 R34, R41, UR6, R30 ;  /* 0x0000000629227c25 */ /* 0x004fe2000f8e001e */
[----:B0-----:R-:W-:-:S03]  /*3690*/  @!P1 IADD3 R38, P4, P5, R14, R44, R12 ;  /* 0x0000002c0e269210 */ /* 0x001fc60007d9e00c */
[----:B------:R-:W-:Y:S01]  /*36a0*/  IMAD R32, R32, UR6, RZ ;  /* 0x0000000620207c24 */ /* 0x000fe2000f8e02ff */
[----:B------:R-:W-:Y:S02]  /*36b0*/  ISETP.LT.OR P3, PT, R25, 0x1, !P0 ;  /* 0x000000011900780c */ /* 0x000fe40004761670 */
[----:B------:R-:W-:Y:S01]  /*36c0*/  IADD3 R36, P2, R34, UR10, RZ ;  /* 0x0000000a22247c10 */ /* 0x000fe2000ff5e0ff */
[----:B------:R-:W-:Y:S01]  /*36d0*/  IMAD R41, R41, UR7, R32 ;  /* 0x0000000729297c24 */ /* 0x000fe2000f8e0220 */
[----:B------:R-:W-:Y:S02]  /*36e0*/  @!P1 IADD3.X R39, R28, R45, R5, P4, P5 ;  /* 0x0000002d1c279210 */ /* 0x000fe400027ea405 */
[----:B---3--:R-:W-:-:S04]  /*36f0*/  LOP3.LUT R26, R26, 0xff, RZ, 0xc0, !PT ;  /* 0x000000ff1a1a7812 */ /* 0x008fc800078ec0ff */
[----:B------:R-:W-:-:S05]  /*3700*/  F2FP.F16.E4M3.UNPACK_B R26, R26 ;  /* 0x0000001aff1a723e */ /* 0x000fca00020006ff */
[----:B------:R-:W-:-:S05]  /*3710*/  HADD2.F32 R26, -RZ, R26.H0_H0 ;  /* 0x2000001aff1a7230 */ /* 0x000fca0000004100 */
[----:B------:R-:W-:Y:S01]  /*3720*/  FMUL R37, R26, R3 ;  /* 0x000000031a257220 */ /* 0x000fe20000400000 */
[----:B------:R-:W-:-:S03]  /*3730*/  PRMT R26, RZ, 0x7610, R26 ;  /* 0x00007610ff1a7816 */ /* 0x000fc6000000001a */
[----:B------:R-:W-:-:S05]  /*3740*/  FFMA R37, R56, R2, R37 ;  /* 0x0000000238257223 */ /* 0x000fca0000000025 */
[----:B------:R-:W-:Y:S02]  /*3750*/  F2FP.SATFINITE.E4M3.F32.PACK_AB_MERGE_C R43, RZ, R37, RZ ;  /* 0x00000025ff2b723e */ /* 0x000fe400048070ff */
[----:B------:R-:W-:Y:S02]  /*3760*/  IADD3.X R37, R35, UR11, R41, P2, !PT ;  /* 0x0000000b23257c10 */ /* 0x000fe400097fe429 */
[----:B------:R-:W0:Y:S01]  /*3770*/  @!P3 LDC.64 R34, c[0x0][0x5c0] ;  /* 0x00017000ff22bb82 */ /* 0x000e220000000a00 */
[----:B------:R2:W-:Y:S04]  /*3780*/  @!P1 STG.E.U8 desc[UR20][R38.64+0x9], R43 ;  /* 0x0000092b26009986 */ /* 0x0005e8000c101114 */
[----:B------:R-:W3:Y:S01]  /*3790*/  @!P3 LDG.E.U8 R26, desc[UR20][R36.64] ;  /* 0x00000014241ab981 */ /* 0x000ee2000c1e1100 */
[----:B------:R-:W-:-:S13]  /*37a0*/  ISETP.LT.OR P2, PT, R25, 0x2, !P0 ;  /* 0x000000021900780c */ /* 0x000fda0004741670 */
[----:B------:R-:W4:Y:S01]  /*37b0*/  @!P2 LDC.64 R44, c[0x0][0x5c0] ;  /* 0x00017000ff2cab82 */ /* 0x000f220000000a00 */
[----:B0-----:R-:W-:-:S04]  /*37c0*/  @!P3 IADD3 R34, P1, P4, R14, R34, R11 ;  /* 0x000000220e22b210 */ /* 0x001fc80007c3e00b */
[----:B------:R-:W-:Y:S02]  /*37d0*/  @!P3 IADD3.X R35, R28, R35, R4, P1, P4 ;  /* 0x000000231c23b210 */ /* 0x000fe40000fe8404 */
        /* <DEDUP_REMOVED lines=8> */
[----:B------:R-:W2:Y:S01]  /*3860*/  @!P2 LDG.E.U8 R26, desc[UR20][R36.64+0x1] ;  /* 0x00000114241aa981 */ /* 0x000ea2000c1e1100 */
[----:B------:R-:W-:Y:S02]  /*3870*/  IADD3 R41, P1, R33, 0x88, RZ ;  /* 0x0000008821297810 */ /* 0x000fe40007f3e0ff */
[----:B----4-:R-:W-:-:S03]  /*3880*/  @!P2 IADD3 R40, P4, P5, R14, R44, R11 ;  /* 0x0000002c0e28a210 */ /* 0x010fc60007d9e00b */
[----:B------:R-:W-:Y:S01]  /*3890*/  IMAD.X R32, RZ, RZ, R27, P1 ;  /* 0x000000ffff207224 */ /* 0x000fe200008e061b */
[----:B------:R-:W-:Y:S01]  /*38a0*/  ISETP.GE.AND P1, PT, R29, 0x89, PT ;  /* 0x000000891d00780c */ /* 0x000fe20003f26270 */
[----:B0-----:R-:W-:-:S03]  /*38b0*/  IMAD.WIDE.U32 R34, R41, UR6, R30 ;  /* 0x0000000629227c25 */ /* 0x001fc6000f8e001e */
[----:B------:R-:W-:Y:S01]  /*38c0*/  ISETP.LT.OR P3, PT, R25, 0x1, !P1 ;  /* 0x000000011900780c */ /* 0x000fe20004f61670 */
[----:B------:R-:W-:-:S04]  /*38d0*/  IMAD R32, R32, UR6, RZ ;  /* 0x0000000620207c24 */ /* 0x000fc8000f8e02ff */
[----:B------:R-:W-:Y:S01]  /*38e0*/  IMAD R43, R41, UR7, R32 ;  /* 0x00000007292b7c24 */ /* 0x000fe2000f8e0220 */
[----:B------:R-:W-:Y:S02]  /*38f0*/  @!P2 IADD3.X R41, R28, R45, R4, P4, P5 ;  /* 0x0000002d1c29a210 */ /* 0x000fe400027ea404 */
[----:B------:R-:W-:Y:S02]  /*3900*/  IADD3 R38, P4, R34, UR10, RZ ;  /* 0x0000000a22267c10 */ /* 0x000fe4000ff9e0ff */
[----:B--2---:R-:W-:-:S04]  /*3910*/  LOP3.LUT R26, R26, 0xff, RZ, 0xc0, !PT ;  /* 0x000000ff1a1a7812 */ /* 0x004fc800078ec0ff */
        /* <DEDUP_REMOVED lines=10> */
[----:B------:R-:W-:-:S02]  /*39c0*/  @!P3 IADD3 R35, P4, P5, R11, R14, R12 ;  /* 0x0000000e0b23b210 */ /* 0x000fc40007d9e00c */
[----:B------:R-:W-:Y:S02]  /*39d0*/  ISETP.LT.OR P2, PT, R25, 0x2, !P1 ;  /* 0x000000021900780c */ /* 0x000fe40004f41670 */
[----:B------:R-:W-:-:S11]  /*39e0*/  @!P3 IADD3.X R32, R4, R28, R5, P4, P5 ;  /* 0x0000001c0420b210 */ /* 0x000fd600027ea405 */
[----:B------:R-:W4:Y:S01]  /*39f0*/  @!P2 LDC.64 R46, c[0x0][0x5c0] ;  /* 0x00017000ff2eab82 */ /* 0x000f220000000a00 */
[----:B0-----:R-:W-:-:S05]  /*3a00*/  @!P3 IADD3 R34, P4, R35, R42, RZ ;  /* 0x0000002a2322b210 */ /* 0x001fca0007f9e0ff */
[----:B------:R-:W-:Y:S01]  /*3a10*/  @!P3 IMAD.X R35, R32, 0x1, R43, P4 ;  /* 0x000000012023b824 */ /* 0x000fe200020e062b */
[----:B---3--:R-:W-:-:S04]  /*3a20*/  LOP3.LUT R26, R26, 0xff, RZ, 0xc0, !PT ;  /* 0x000000ff1a1a7812 */ /* 0x008fc800078ec0ff */
        /* <DEDUP_REMOVED lines=8> */
[----:B--2---:R-:W-:Y:S02]  /*3ab0*/  @!P2 IADD3 R45, P4, P5, R11, R14, R12 ;  /* 0x0000000e0b2da210 */ /* 0x004fe40007d9e00c */
[----:B------:R-:W-:-:S13]  /*3ac0*/  ISETP.LT.OR P3, PT, R25, 0x9, !P0 ;  /* 0x000000091900780c */ /* 0x000fda0004761670 */
[----:B0-----:R-:W0:Y:S01]  /*3ad0*/  @!P3 LDC.64 R34, c[0x0][0x5c0] ;  /* 0x00017000ff22bb82 */ /* 0x001e220000000a00 */
[----:B---3--:R-:W-:-:S04]  /*3ae0*/  LOP3.LUT R26, R26, 0xff, RZ, 0xc0, !PT ;  /* 0x000000ff1a1a7812 */ /* 0x008fc800078ec0ff */
[----:B------:R-:W-:-:S05]  /*3af0*/  F2FP.F16.E4M3.UNPACK_B R26, R26 ;  /* 0x0000001aff1a723e */ /* 0x000fca00020006ff */
[----:B------:R-:W-:-:S05]  /*3b00*/  HADD2.F32 R26, -RZ, R26.H0_H0 ;  /* 0x2000001aff1a7230 */ /* 0x000fca0000004100 */
[----:B------:R-:W-:Y:S01]  /*3b10*/  FMUL R41, R26, R3 ;  /* 0x000000031a297220 */ /* 0x000fe20000400000 */
[----:B------:R-:W-:Y:S02]  /*3b20*/  @!P2 IADD3.X R26, R4, R28, R5, P4, P5 ;  /* 0x0000001c041aa210 */ /* 0x000fe400027ea405 */
[----:B----4-:R-:W-:Y:S01]  /*3b30*/  @!P2 IADD3 R40, P4, R45, R46, RZ ;  /* 0x0000002e2d28a210 */ /* 0x010fe20007f9e0ff */
[----:B------:R-:W-:-:S04]  /*3b40*/  FFMA R52, R52, R2, R41 ;  /* 0x0000000234347223 */ /* 0x000fc80000000029 */
[----:B------:R-:W-:Y:S01]  /*3b50*/  @!P2 IMAD.X R41, R26, 0x1, R47, P4 ;  /* 0x000000011a29a824 */ /* 0x000fe200020e062f */
        /* <DEDUP_REMOVED lines=16> */
[----:B------:R3:W4:Y:S01]  /*3c60*/  @!P0 LDG.E.U8 R26, desc[UR20][R36.64+0x9] ;  /* 0x00000914241a8981 */ /* 0x000722000c1e1100 */
[----:B------:R-:W-:Y:S02]  /*3c70*/  ISETP.LT.OR P2, PT, R25, 0x9, !P1 ;  /* 0x000000091900780c */ /* 0x000fe40004f41670 */
[----:B0-----:R-:W-:-:S11]  /*3c80*/  @!P0 IADD3 R40, P3, P4, R14, R44, R11 ;  /* 0x0000002c0e288210 */ /* 0x001fd60007c7e00b */
[----:B---3--:R-:W0:Y:S01]  /*3c90*/  @!P2 LDC.64 R36, c[0x0][0x5c0] ;  /* 0x00017000ff24ab82 */ /* 0x008e220000000a00 */
[----:B----4-:R-:W-:-:S04]  /*3ca0*/  LOP3.LUT R26, R26, 0xff, RZ, 0xc0, !PT ;  /* 0x000000ff1a1a7812 */ /* 0x010fc800078ec0ff */
[----:B------:R-:W-:-:S05]  /*3cb0*/  F2FP.F16.E4M3.UNPACK_B R26, R26 ;  /* 0x0000001aff1a723e */ /* 0x000fca00020006ff */
[----:B------:R-:W-:-:S05]  /*3cc0*/  HADD2.F32 R26, -RZ, R26.H0_H0 ;  /* 0x2000001aff1a7230 */ /* 0x000fca0000004100 */
[----:B------:R-:W-:Y:S01]  /*3cd0*/  FMUL R41, R26, R3 ;  /* 0x000000031a297220 */ /* 0x000fe20000400000 */
[----:B------:R-:W-:-:S03]  /*3ce0*/  PRMT R26, RZ, 0x7610, R26 ;  /* 0x00007610ff1a7816 */ /* 0x000fc6000000001a */
[----:B------:R-:W-:Y:S01]  /*3cf0*/  FFMA R50, R50, R2, R41 ;  /* 0x0000000232327223 */ /* 0x000fe20000000029 */
[----:B------:R-:W-:-:S04]  /*3d00*/  @!P0 IADD3.X R41, R28, R45, R4, P3, P4 ;  /* 0x0000002d1c298210 */ /* 0x000fc80001fe8404 */
[----:B--2---:R-:W-:-:S05]  /*3d10*/  F2FP.SATFINITE.E4M3.F32.PACK_AB_MERGE_C R43, RZ, R50, RZ ;  /* 0x00000032ff2b723e */ /* 0x004fca00048070ff */
[----:B------:R2:W-:Y:S04]  /*3d20*/  @!P0 STG.E.U8 desc[UR20][R40.64+0x9], R43 ;  /* 0x0000092b28008986 */ /* 0x0005e8000c101114 */
[----:B------:R-:W3:Y:S01]  /*3d30*/  @!P2 LDG.E.U8 R26, desc[UR20][R38.64+0x8] ;  /* 0x00000814261aa981 */ /* 0x000ee2000c1e1100 */
[----:B------:R-:W-:Y:S02]  /*3d40*/  @!P2 IADD3 R35, P0, P3, R11, R14, R12 ;  /* 0x0000000e0b23a210 */ /* 0x000fe40007b1e00c */
[----:B------:R-:W-:Y:S02]  /*3d50*/  ISETP.LT.OR P1, PT, R25, 0xa, !P1 ;  /* 0x0000000a1900780c */ /* 0x000fe40004f21670 */
[----:B0-----:R-:W-:Y:S02]  /*3d60*/  @!P2 IADD3 R34, P4, R35, R36, RZ ;  /* 0x000000242322a210 */ /* 0x001fe40007f9e0ff */
[----:B------:R-:W-:-:S05]  /*3d70*/  @!P2 IADD3.X R32, R4, R28, R5, P0, P3 ;  /* 0x0000001c0420a210 */ /* 0x000fca00007e6405 */
[----:B------:R-:W-:-:S04]  /*3d80*/  @!P2 IMAD.X R35, R32, 0x1, R37, P4 ;  /* 0x000000012023a824 */ /* 0x000fc800020e0625 */
        /* <DEDUP_REMOVED lines=10> */
[----:B------:R-:W-:Y:S02]  /*3e30*/  IADD3 R41, P0, R33, 0x100, RZ ;  /* 0x0000010021297810 */ /* 0x000fe40007f1e0ff */
[----:B------:R-:W-:-:S04]  /*3e40*/  @!P1 IADD3 R45, P4, P5, R11, R14, R12 ;  /* 0x0000000e0b2d9210 */ /* 0x000fc80007d9e00c */
[----:B------:R-:W-:Y:S01]  /*3e50*/  @!P1 IADD3.X R32, R4, R28, R5, P4, P5 ;  /* 0x0000001c04209210 */ /* 0x000fe200027ea405 */
[----:B--2---:R-:W-:Y:S01]  /*3e60*/  IMAD.WIDE.U32 R34, R41, UR6, R30 ;  /* 0x0000000629227c25 */ /* 0x004fe2000f8e001e */
[----:B0-----:R-:W-:Y:S02]  /*3e70*/  @!P1 IADD3 R38, P3, R45, R46, RZ ;  /* 0x0000002e2d269210 */ /* 0x001fe40007f7e0ff */
[----:B------:R-:W-:-:S03]  /*3e80*/  IADD3 R36, P4, R34, UR10, RZ ;  /* 0x0000000a22247c10 */ /* 0x000fc6000ff9e0ff */
[----:B------:R-:W-:Y:S01]  /*3e90*/  @!P1 IMAD.X R39, R32, 0x1, R47, P3 ;  /* 0x0000000120279824 */ /* 0x000fe200018e062f */
[----:B---3--:R-:W-:-:S04]  /*3ea0*/  LOP3.LUT R26, R26, 0xff, RZ, 0xc0, !PT ;  /* 0x000000ff1a1a7812 */ /* 0x008fc800078ec0ff */
[----:B------:R-:W-:-:S05]  /*3eb0*/  F2FP.F16.E4M3.UNPACK_B R26, R26 ;  /* 0x0000001aff1a723e */ /* 0x000fca00020006ff */
[----:B------:R-:W-:-:S05]  /*3ec0*/  HADD2.F32 R26, -RZ, R26.H0_H0 ;  /* 0x2000001aff1a7230 */ /* 0x000fca0000004100 */
[----:B------:R-:W-:Y:S01]  /*3ed0*/  FMUL R37, R26, R3 ;  /* 0x000000031a257220 */ /* 0x000fe20000400000 */
[----:B------:R-:W-:Y:S01]  /*3ee0*/  IMAD.X R26, RZ, RZ, R27, P0 ;  /* 0x000000ffff1a7224 */ /* 0x000fe200000e061b */
[----:B------:R-:W-:Y:S02]  /*3ef0*/  ISETP.GE.AND P0, PT, R29, 0x101, PT ;  /* 0x000001011d00780c */ /* 0x000fe40003f06270 */
[----:B------:R-:W-:Y:S01]  /*3f00*/  FFMA R37, R48, R2, R37 ;  /* 0x0000000230257223 */ /* 0x000fe20000000025 */
[----:B------:R-:W-:Y:S01]  /*3f10*/  IMAD R26, R26, UR6, RZ ;  /* 0x000000061a1a7c24 */ /* 0x000fe2000f8e02ff */
[----:B------:R-:W-:-:S03]  /*3f20*/  ISETP.LT.OR P2, PT, R25, 0x1, !P0 ;  /* 0x000000011900780c */ /* 0x000fc60004741670 */
[--C-:B------:R-:W-:Y:S01]  /*3f30*/  IMAD R41, R41, UR7, R26.reuse ;  /* 0x0000000729297c24 */ /* 0x100fe2000f8e021a */
[----:B------:R-:W-:Y:S02]  /*3f40*/  F2FP.SATFINITE.E4M3.F32.PACK_AB_MERGE_C R43, RZ, R37, RZ ;  /* 0x00000025ff2b723e */ /* 0x000fe400048070ff */
[----:B------:R-:W-:Y:S02]  /*3f50*/  PRMT R26, RZ, 0x7610, R26 ;  /* 0x00007610ff1a7816 */ /* 0x000fe4000000001a */
[----:B------:R-:W-:Y:S01]  /*3f60*/  IADD3.X R37, R35, UR11, R41, P4, !PT ;  /* 0x0000000b23257c10 */ /* 0x000fe2000a7fe429 */
[----:B------:R0:W-:Y:S04]  /*3f70*/  @!P1 STG.E.U8 desc[UR20][R38.64+0x9], R43 ;  /* 0x0000092b26009986 */ /* 0x0001e8000c101114 */
[----:B------:R-:W2:Y:S01]  /*3f80*/  @!P2 LDG.E.U8 R26, desc[UR20][R36.64] ;  /* 0x00000014241aa981 */ /* 0x000ea2000c1e1100 */
[----:B------:R-:W3:Y:S01]  /*3f90*/  @!P2 LDC.64 R34, c[0x0][0x5c0] ;  /* 0x00017000ff22ab82 */ /* 0x000ee20000000a00 */
[----:B------:R-:W-:-:S13]  /*3fa0*/  ISETP.LT.OR P3, PT, R25, 0x2, !P0 ;  /* 0x000000021900780c */ /* 0x000fda0004761670 */
[----:B------:R-:W4:Y:S01]  /*3fb0*/  @!P3 LDC.64 R40, c[0x0][0x5c0] ;  /* 0x00017000ff28bb82 */ /* 0x000f220000000a00 */
[----:B---3--:R-:W-:-:S04]  /*3fc0*/  @!P2 IADD3 R34, P1, P4, R14, R34, R13 ;  /* 0x000000220e22a210 */ /* 0x008fc80007c3e00d */
[----:B------:R-:W-:Y:S02]  /*3fd0*/  @!P2 IADD3.X R35, R28, R35, R6, P1, P4 ;  /* 0x000000231c23a210 */ /* 0x000fe40000fe8406 */
[----:B--2---:R-:W-:-:S04]  /*3fe0*/  LOP3.LUT R26, R26, 0xff, RZ, 0xc0, !PT ;  /* 0x000000ff1a1a7812 */ /* 0x004fc800078ec0ff */
[----:B------:R-:W-:-:S05]  /*3ff0*/  F2FP.F16.E4M3.UNPACK_B R26, R26 ;  /* 0x0000001aff1a723e */ /* 0x000fca00020006ff */
[----:B------:R-:W-:-:S05]  /*4000*/  HADD2.F32 R26, -RZ, R26.H0_H0 ;  /* 0x2000001aff1a7230 */ /* 0x000fca0000004100 */
[----:B------:R-:W-:-:S04]  /*4010*/  FMUL R26, R26, R3 ;  /* 0x000000031a1a7220 */ /* 0x000fc80000400000 */
[----:B------:R-:W-:Y:S01]  /*4020*/  FFMA R26, R23, R2, R26 ;  /* 0x00000002171a7223 */ /* 0x000fe2000000001a */
[----:B------:R-:W-:-:S04]  /*4030*/  PRMT R23, RZ, 0x7610, R23 ;  /* 0x00007610ff177816 */ /* 0x000fc80000000017 */
[----:B0-----:R-:W-:-:S05]  /*4040*/  F2FP.SATFINITE.E4M3.F32.PACK_AB_MERGE_C R39, RZ, R26, RZ ;  /* 0x0000001aff27723e */ /* 0x001fca00048070ff */
[----:B------:R0:W-:Y:S04]  /*4050*/  @!P2 STG.E.U8 desc[UR20][R34.64], R39 ;  /* 0x000000272200a986 */ /* 0x0001e8000c101114 */
[----:B------:R-:W2:Y:S01]  /*4060*/  @!P3 LDG.E.U8 R23, desc[UR20][R36.64+0x1] ;  /* 0x000001142417b981 */ /* 0x000ea2000c1e1100 */
[----:B------:R-:W-:Y:S02]  /*4070*/  IADD3 R33, P1, R33, 0x108, RZ ;  /* 0x0000010821217810 */ /* 0x000fe40007f3e0ff */
[----:B----4-:R-:W-:-:S03]  /*4080*/  @!P3 IADD3 R32, P4, P5, R14, R40, R13 ;  /* 0x000000280e20b210 */ /* 0x010fc60007d9e00d */
[----:B------:R-:W-:Y:S01]  /*4090*/  IMAD.X R27, RZ, RZ, R27, P1 ;  /* 0x000000ffff1b7224 */ /* 0x000fe200008e061b */
[----:B------:R-:W-:Y:S01]  /*40a0*/  ISETP.GE.AND P1, PT, R29, 0x109, PT ;  /* 0x000001091d00780c */ /* 0x000fe20003f26270 */
[----:B------:R-:W-:-:S03]  /*40b0*/  IMAD.WIDE.U32 R30, R33, UR6, R30 ;  /* 0x00000006211e7c25 */ /* 0x000fc6000f8e001e */
[----:B------:R-:W-:Y:S01]  /*40c0*/  ISETP.LT.OR P2, PT, R25, 0x1, !P1 ;  /* 0x000000011900780c */ /* 0x000fe20004f41670 */
[----:B------:R-:W-:-:S04]  /*40d0*/  IMAD R38, R27, UR6, RZ ;  /* 0x000000061b267c24 */ /* 0x000fc8000f8e02ff */
[----:B------:R-:W-:Y:S01]  /*40e0*/  IMAD R27, R33, UR7, R38 ;  /* 0x00000007211b7c24 */ /* 0x000fe2000f8e0226 */
[----:B------:R-:W-:-:S07]  /*40f0*/  @!P3 IADD3.X R33, R28, R41, R6, P4, P5 ;  /* 0x000000291c21b210 */ /* 0x000fce00027ea406 */
[----:B0-----:R-:W0:Y:S01]  /*4100*/  @!P2 LDC.64 R38, c[0x0][0x5c0] ;  /* 0x00017000ff26ab82 */ /* 0x001e220000000a00 */
[----:B--2---:R-:W-:-:S04]  /*4110*/  LOP3.LUT R23, R23, 0xff, RZ, 0xc0, !PT ;  /* 0x000000ff17177812 */ /* 0x004fc800078ec0ff */
[----:B------:R-:W-:-:S05]  /*4120*/  F2FP.F16.E4M3.UNPACK_B R23, R23 ;  /* 0x00000017ff17723e */ /* 0x000fca00020006ff */
[----:B------:R-:W-:-:S05]  /*4130*/  HADD2.F32 R26, -RZ, R23.H0_H0 ;  /* 0x20000017ff1a7230 */ /* 0x000fca0000004100 */
[----:B------:R-:W-:Y:S01]  /*4140*/  FMUL R23, R26, R3 ;  /* 0x000000031a177220 */ /* 0x000fe20000400000 */
[----:B------:R-:W-:-:S03]  /*4150*/  IADD3 R26, P4, R30, UR10, RZ ;  /* 0x0000000a1e1a7c10 */ /* 0x000fc6000ff9e0ff */
[----:B------:R-:W-:Y:S01]  /*4160*/  FFMA R23, R22, R2, R23 ;  /* 0x0000000216177223 */ /* 0x000fe20000000017 */
[----:B------:R-:W-:Y:S02]  /*4170*/  PRMT R22, RZ, 0x7610, R22 ;  /* 0x00007610ff167816 */ /* 0x000fe40000000016 */
[----:B------:R-:W-:Y:S02]  /*4180*/  IADD3.X R27, R31, UR11, R27, P4, !PT ;  /* 0x0000000b1f1b7c10 */ /* 0x000fe4000a7fe41b */
[----:B------:R-:W-:-:S05]  /*4190*/  F2FP.SATFINITE.E4M3.F32.PACK_AB_MERGE_C R29, RZ, R23, RZ ;  /* 0x00000017ff1d723e */ /* 0x000fca00048070ff */
[----:B------:R2:W-:Y:S04]  /*41a0*/  @!P3 STG.E.U8 desc[UR20][R32.64+0x1], R29 ;  /* 0x0000011d2000b986 */ /* 0x0005e8000c101114 */
[----:B------:R-:W3:Y:S01]  /*41b0*/  @!P2 LDG.E.U8 R22, desc[UR20][R26.64] ;  /* 0x000000141a16a981 */ /* 0x000ee2000c1e1100 */
[----:B------:R-:W-:Y:S02]  /*41c0*/  @!P2 IADD3 R23, P4, P5, R13, R14, R12 ;  /* 0x0000000e0d17a210 */ /* 0x000fe40007d9e00c */
[----:B------:R-:W-:Y:S02]  /*41d0*/  ISETP.LT.OR P3, PT, R25, 0x2, !P1 ;  /* 0x000000021900780c */ /* 0x000fe40004f61670 */
[----:B------:R-:W-:Y:S02]  /*41e0*/  @!P2 IADD3.X R34, R6, R28, R5, P4, P5 ;  /* 0x0000001c0622a210 */ /* 0x000fe400027ea405 */
[----:B---3--:R-:W-:-:S04]  /*41f0*/  LOP3.LUT R22, R22, 0xff, RZ, 0xc0, !PT ;  /* 0x000000ff16167812 */ /* 0x008fc800078ec0ff */
[----:B------:R-:W-:-:S05]  /*4200*/  F2FP.F16.E4M3.UNPACK_B R22, R22 ;  /* 0x00000016ff16723e */ /* 0x000fca00020006ff */
[----:B------:R-:W-:-:S05]  /*4210*/  HADD2.F32 R22, -RZ, R22.H0_H0 ;  /* 0x20000016ff167230 */ /* 0x000fca0000004100 */
[----:B------:R-:W-:Y:S01]  /*4220*/  FMUL R30, R22, R3 ;  /* 0x00000003161e7220 */ /* 0x000fe20000400000 */
[----:B0-----:R-:W-:-:S03]  /*4230*/  @!P2 IADD3 R22, P4, R23, R38, RZ ;  /* 0x000000261716a210 */ /* 0x001fc60007f9e0ff */
[----:B------:R-:W-:Y:S01]  /*4240*/  FFMA R30, R21, R2, R30 ;  /* 0x00000002151e7223 */ /* 0x000fe2000000001e */
[----:B------:R-:W-:Y:S01]  /*4250*/  PRMT R21, RZ, 0x7610, R21 ;  /* 0x00007610ff157816 */ /* 0x000fe20000000015 */
[----:B------:R-:W-:Y:S02]  /*4260*/  @!P2 IMAD.X R23, R34, 0x1, R39, P4 ;  /* 0x000000012217a824 */ /* 0x000fe400020e0627 */
[----:B------:R-:W0:Y:S01]  /*4270*/  @!P3 LDC.64 R34, c[0x0][0x5c0] ;  /* 0x00017000ff22bb82 */ /* 0x000e220000000a00 */
[----:B--2---:R-:W-:-:S05]  /*4280*/  F2FP.SATFINITE.E4M3.F32.PACK_AB_MERGE_C R29, RZ, R30, RZ ;  /* 0x0000001eff1d723e */ /* 0x004fca00048070ff */
        /* <DEDUP_REMOVED lines=17> */
[----:B------:R-:W-:-:S13]  /*43a0*/  ISETP.LT.OR P0, PT, R25, 0xa, !P0 ;  /* 0x0000000a1900780c */ /* 0x000fda0004701670 */
[----:B--2---:R-:W2:Y:S01]  /*43b0*/  @!P0 LDC.64 R30, c[0x0][0x5c0] ;  /* 0x00017000ff1e8b82 */ /* 0x004ea20000000a00 */
[----:B---3--:R-:W-:-:S04]  /*43c0*/  LOP3.LUT R20, R20, 0xff, RZ, 0xc0, !PT ;  /* 0x000000ff14147812 */ /* 0x008fc800078ec0ff */
[----:B------:R-:W-:-:S05]  /*43d0*/  F2FP.F16.E4M3.UNPACK_B R20, R20 ;  /* 0x00000014ff14723e */ /* 0x000fca00020006ff */
[----:B------:R-:W-:-:S05]  /*43e0*/  HADD2.F32 R20, -RZ, R20.H0_H0 ;  /* 0x20000014ff147230 */ /* 0x000fca0000004100 */
[----:B------:R-:W-:Y:S01]  /*43f0*/  FMUL R22, R20, R3 ;  /* 0x0000000314167220 */ /* 0x000fe20000400000 */
[----:B0-----:R-:W-:-:S03]  /*4400*/  @!P2 IADD3 R20, P3, P4, R14, R32, R13 ;  /* 0x000000200e14a210 */ /* 0x001fc60007c7e00d */
[----:B------:R-:W-:Y:S01]  /*4410*/  FFMA R22, R19, R2, R22 ;  /* 0x0000000213167223 */ /* 0x000fe20000000016 */
[----:B------:R-:W-:Y:S02]  /*4420*/  @!P2 IADD3.X R21, R28, R33, R6, P3, P4 ;  /* 0x000000211c15a210 */ /* 0x000fe40001fe8406 */
[----:B------:R-:W-:Y:S02]  /*4430*/  PRMT R19, RZ, 0x7610, R19 ;  /* 0x00007610ff137816 */ /* 0x000fe40000000013 */
[----:B------:R-:W-:-:S05]  /*4440*/  F2FP.SATFINITE.E4M3.F32.PACK_AB_MERGE_C R29, RZ, R22, RZ ;  /* 0x00000016ff1d723e */ /* 0x000fca00048070ff */
[----:B------:R0:W-:Y:S04]  /*4450*/  @!P2 STG.E.U8 desc[UR20][R20.64+0x8], R29 ;  /* 0x0000081d1400a986 */ /* 0x0001e8000c101114 */
[----:B------:R-:W3:Y:S01]  /*4460*/  @!P0 LDG.E.U8 R19, desc[UR20][R36.64+0x9] ;  /* 0x0000091424138981 */ /* 0x000ee2000c1e1100 */
[----:B------:R-:W-:Y:S02]  /*4470*/  ISETP.LT.OR P2, PT, R25, 0x9, !P1 ;  /* 0x000000091900780c */ /* 0x000fe40004f41670 */
[----:B---3--:R-:W-:-:S04]  /*4480*/  LOP3.LUT R19, R19, 0xff, RZ, 0xc0, !PT ;  /* 0x000000ff13137812 */ /* 0x008fc800078ec0ff */
[----:B------:R-:W-:-:S05]  /*4490*/  F2FP.F16.E4M3.UNPACK_B R19, R19 ;  /* 0x00000013ff13723e */ /* 0x000fca00020006ff */
[----:B------:R-:W-:-:S05]  /*44a0*/  HADD2.F32 R22, -RZ, R19.H0_H0 ;  /* 0x20000013ff167230 */ /* 0x000fca0000004100 */
[----:B------:R-:W-:Y:S01]  /*44b0*/  FMUL R19, R22, R3 ;  /* 0x0000000316137220 */ /* 0x000fe20000400000 */
[----:B--2---:R-:W-:-:S03]  /*44c0*/  @!P0 IADD3 R22, P3, P4, R14, R30, R13 ;  /* 0x0000001e0e168210 */ /* 0x004fc60007c7e00d */
[----:B------:R-:W-:Y:S01]  /*44d0*/  FFMA R19, R18, R2, R19 ;  /* 0x0000000212137223 */ /* 0x000fe20000000013 */
[----:B------:R-:W-:Y:S02]  /*44e0*/  @!P0 IADD3.X R23, R28, R31, R6, P3, P4 ;  /* 0x0000001f1c178210 */ /* 0x000fe40001fe8406 */
[----:B------:R-:W-:Y:S01]  /*44f0*/  PRMT R18, RZ, 0x7610, R18 ;  /* 0x00007610ff127816 */ /* 0x000fe20000000012 */
[----:B------:R-:W2:Y:S01]  /*4500*/  @!P2 LDC.64 R30, c[0x0][0x5c0] ;  /* 0x00017000ff1eab82 */ /* 0x000ea20000000a00 */
[----:B0-----:R-:W-:-:S05]  /*4510*/  F2FP.SATFINITE.E4M3.F32.PACK_AB_MERGE_C R21, RZ, R19, RZ ;  /* 0x00000013ff15723e */ /* 0x001fca00048070ff */
[----:B------:R0:W-:Y:S04]  /*4520*/  @!P0 STG.E.U8 desc[UR20][R22.64+0x9], R21 ;  /* 0x0000091516008986 */ /* 0x0001e8000c101114 */
[----:B------:R-:W3:Y:S01]  /*4530*/  @!P2 LDG.E.U8 R18, desc[UR20][R26.64+0x8] ;  /* 0x000008141a12a981 */ /* 0x000ee2000c1e1100 */
[----:B------:R-:W-:Y:S01]  /*4540*/  @!P2 IADD3 R19, P0, P3, R13, R14, R12 ;  /* 0x0000000e0d13a210 */ /* 0x000fe20007b1e00c */
[----:B------:R-:W-:Y:S01]  /*4550*/  BSSY B1, `(.L_x_33) ;  /* 0x000000f000017945 */ /* 0x000fe20003800000 */
[----:B------:R-:W-:Y:S02]  /*4560*/  ISETP.LT.OR P1, PT, R25, 0xa, !P1 ;  /* 0x0000000a1900780c */ /* 0x000fe40004f21670 */
[----:B---3--:R-:W-:-:S04]  /*4570*/  LOP3.LUT R18, R18, 0xff, RZ, 0xc0, !PT ;  /* 0x000000ff12127812 */ /* 0x008fc800078ec0ff */
[----:B------:R-:W-:-:S05]  /*4580*/  F2FP.F16.E4M3.UNPACK_B R18, R18 ;  /* 0x00000012ff12723e */ /* 0x000fca00020006ff */
[----:B------:R-:W-:-:S05]  /*4590*/  HADD2.F32 R18, -RZ, R18.H0_H0 ;  /* 0x20000012ff127230 */ /* 0x000fca0000004100 */
[----:B------:R-:W-:Y:S01]  /*45a0*/  FMUL R20, R18, R3 ;  /* 0x0000000312147220 */ /* 0x000fe20000400000 */
[----:B--2---:R-:W-:Y:S02]  /*45b0*/  @!P2 IADD3 R18, P4, R19, R30, RZ ;  /* 0x0000001e1312a210 */ /* 0x004fe40007f9e0ff */
[----:B------:R-:W-:Y:S01]  /*45c0*/  @!P2 IADD3.X R30, R6, R28, R5, P0, P3 ;  /* 0x0000001c061ea210 */ /* 0x000fe200007e6405 */
[----:B------:R-:W-:Y:S01]  /*45d0*/  FFMA R20, R17, R2, R20 ;  /* 0x0000000211147223 */ /* 0x000fe20000000014 */
[----:B------:R-:W-:-:S03]  /*45e0*/  PRMT R17, RZ, 0x7610, R17 ;  /* 0x00007610ff117816 */ /* 0x000fc60000000011 */
[----:B------:R-:W-:Y:S01]  /*45f0*/  @!P2 IMAD.X R19, R30, 0x1, R31, P4 ;  /* 0x000000011e13a824 */ /* 0x000fe200020e061f */
[----:B0-----:R-:W-:-:S05]  /*4600*/  F2FP.SATFINITE.E4M3.F32.PACK_AB_MERGE_C R21, RZ, R20, RZ ;  /* 0x00000014ff15723e */ /* 0x001fca00048070ff */
[----:B------:R0:W-:Y:S01]  /*4610*/  @!P2 STG.E.U8 desc[UR20][R18.64+0x8], R21 ;  /* 0x000008151200a986 */ /* 0x0001e2000c101114 */
[----:B------:R-:W-:Y:S05]  /*4620*/  @P1 BRA `(.L_x_34) ;  /* 0x0000000000041947 */ /* 0x000fea0003800000 */
[----:B------:R2:W5:Y:S02]  /*4630*/  LDG.E.U8 R17, desc[UR20][R26.64+0x9] ;  /* 0x000009141a117981 */ /* 0x000564000c1e1100 */
.L_x_34:
[----:B------:R-:W-:Y:S05]  /*4640*/  BSYNC B1 ;  /* 0x0000000000017941 */ /* 0x000fea0003800000 */
.L_x_33:
[----:B------:R-:W-:Y:S05]  /*4650*/  @P1 BRA `(.L_x_35) ;  /* 0x0000000c00ac1947 */ /* 0x000fea0003800000 */
[----:B-----5:R-:W-:Y:S01]  /*4660*/  LOP3.LUT R17, R17, 0xff, RZ, 0xc0, !PT ;  /* 0x000000ff11117812 */ /* 0x020fe200078ec0ff */
[----:B------:R-:W-:Y:S01]  /*4670*/  ULDC.64 UR6, c[0x0][0x5c0] ;  /* 0x0001700000067ab9 */ /* 0x000fe20000000a00 */
[----:B------:R-:W-:Y:S02]  /*4680*/  IADD3 R14, P0, P1, R13, R14, R12 ;  /* 0x0000000e0d0e7210 */ /* 0x000fe4000791e00c */
[----:B------:R-:W-:Y:S02]  /*4690*/  F2FP.F16.E4M3.UNPACK_B R17, R17 ;  /* 0x00000011ff11723e */ /* 0x000fe400020006ff */
[----:B------:R-:W-:Y:S02]  /*46a0*/  IADD3.X R28, R6, R28, R5, P0, P1 ;  /* 0x0000001c061c7210 */ /* 0x000fe400007e2405 */
[----:B------:R-:W-:Y:S01]  /*46b0*/  IADD3 R14, P0, R14, UR6, RZ ;  /* 0x000000060e0e7c10 */ /* 0x000fe2000ff1e0ff */
[----:B0-----:R-:W-:-:S05]  /*46c0*/  HADD2.F32 R18, -RZ, R17.H0_H0 ;  /* 0x20000011ff127230 */ /* 0x001fca0000004100 */
[----:B------:R-:W-:-:S04]  /*46d0*/  FMUL R15, R18, R3 ;  /* 0x00000003120f7220 */ /* 0x000fc80000400000 */
[----:B------:R-:W-:Y:S01]  /*46e0*/  FFMA R16, R16, R2, R15 ;  /* 0x0000000210107223 */ /* 0x000fe2000000000f */
[----:B------:R-:W-:-:S04]  /*46f0*/  IADD3.X R15, R28, UR7, RZ, P0, !PT ;  /* 0x000000071c0f7c10 */ /* 0x000fc800087fe4ff */
[----:B------:R-:W-:-:S05]  /*4700*/  F2FP.SATFINITE.E4M3.F32.PACK_AB_MERGE_C R17, RZ, R16, RZ ;  /* 0x00000010ff11723e */ /* 0x000fca00048070ff */
[----:B------:R4:W-:Y:S01]  /*4710*/  STG.E.U8 desc[UR20][R14.64+0x9], R17 ;  /* 0x000009110e007986 */ /* 0x0009e2000c101114 */
[----:B------:R-:W-:Y:S05]  /*4720*/  BRA `(.L_x_35) ;  /* 0x0000000c00787947 */ /* 0x000fea0003800000 */
.L_x_32:
[----:B------:R-:W-:Y:S01]  /*4730*/  ISETP.GE.AND P0, PT, R29, 0x9, PT ;  /* 0x000000091d00780c */ /* 0x000fe20003f06270 */
[-C--:B--2---:R-:W-:Y:S01]  /*4740*/  FMUL R69, R69, R2.reuse ;  /* 0x0000000245457220 */ /* 0x084fe20000400000 */
[-C--:B------:R-:W-:Y:S01]  /*4750*/  FMUL R67, R67, R2.reuse ;  /* 0x0000000243437220 */ /* 0x080fe20000400000 */
[-C--:B------:R-:W-:Y:S01]  /*4760*/  FMUL R61, R61, R2.reuse ;  /* 0x000000023d3d7220 */ /* 0x080fe20000400000 */
[C---:B------:R-:W-:Y:S01]  /*4770*/  ISETP.LT.OR P5, PT, R25.reuse, 0x1, !P0 ;  /* 0x000000011900780c */ /* 0x040fe200047a1670 */
[-C--:B------:R-:W-:Y:S01]  /*4780*/  FMUL R60, R60, R2.reuse ;  /* 0x000000023c3c7220 */ /* 0x080fe20000400000 */
[----:B------:R-:W-:Y:S01]  /*4790*/  ISETP.LT.OR P4, PT, R25, 0x2, !P0 ;  /* 0x000000021900780c */ /* 0x000fe20004781670 */
[-C--:B------:R-:W-:Y:S01]  /*47a0*/  FMUL R59, R59, R2.reuse ;  /* 0x000000023b3b7220 */ /* 0x080fe20000400000 */
[C---:B------:R-:W-:Y:S01]  /*47b0*/  ISETP.LT.OR P3, PT, R25.reuse, 0x9, !P0 ;  /* 0x000000091900780c */ /* 0x040fe20004761670 */
[-C--:B------:R-:W-:Y:S01]  /*47c0*/  FMUL R58, R58, R2.reuse ;  /* 0x000000023a3a7220 */ /* 0x080fe20000400000 */
[----:B------:R-:W-:Y:S01]  /*47d0*/  ISETP.LT.OR P2, PT, R25, 0xa, !P0 ;  /* 0x0000000a1900780c */ /* 0x000fe20004741670 */
[-C--:B------:R-:W-:Y:S01]  /*47e0*/  FMUL R57, R57, R2.reuse ;  /* 0x0000000239397220 */ /* 0x080fe20000400000 */
[----:B------:R-:W-:Y:S01]  /*47f0*/  P2R R38, PR, RZ, 0x8 ;  /* 0x00000008ff267803 */ /* 0x000fe20000000000 */
[-C--:B------:R-:W-:Y:S01]  /*4800*/  FMUL R56, R56, R2.reuse ;  /* 0x0000000238387220 */ /* 0x080fe20000400000 */
[----:B------:R-:W-:Y:S01]  /*4810*/  P2R R86, PR, RZ, 0x4 ;  /* 0x00000004ff567803 */ /* 0x000fe20000000000 */
[-C--:B------:R-:W-:Y:S01]  /*4820*/  FMUL R55, R55, R2.reuse ;  /* 0x0000000237377220 */ /* 0x080fe20000400000 */
[----:B------:R-:W-:Y:S01]  /*4830*/  P2R R15, PR, RZ, 0x20 ;  /* 0x00000020ff0f7803 */ /* 0x000fe20000000000 */
[----:B------:R-:W0:Y:S01]  /*4840*/  @!P5 LDC.64 R40, c[0x0][0x5c0] ;  /* 0x00017000ff28db82 */ /* 0x000e220000000a00 */
[----:B------:R-:W-:Y:S01]  /*4850*/  P2R R36, PR, RZ, 0x10 ;  /* 0x00000010ff247803 */ /* 0x000fe20000000000 */
[-C--:B------:R-:W-:Y:S01]  /*4860*/  FMUL R54, R54, R2.reuse ;  /* 0x0000000236367220 */ /* 0x080fe20000400000 */
[----:B------:R-:W-:Y:S01]  /*4870*/  F2FP.SATFINITE.E4M3.F32.PACK_AB_MERGE_C R69, RZ, R69, RZ ;  /* 0x00000045ff45723e */ /* 0x000fe200048070ff */
[-C--:B------:R-:W-:Y:S01]  /*4880*/  FMUL R53, R53, R2.reuse ;  /* 0x0000000235357220 */ /* 0x080fe20000400000 */
[----:B------:R-:W-:Y:S01]  /*4890*/  F2FP.SATFINITE.E4M3.F32.PACK_AB_MERGE_C R67, RZ, R67, RZ ;  /* 0x00000043ff43723e */ /* 0x000fe200048070ff */
[-C--:B------:R-:W-:Y:S01]  /*48a0*/  FMUL R52, R52, R2.reuse ;  /* 0x0000000234347220 */ /* 0x080fe20000400000 */
[----:B------:R-:W-:Y:S01]  /*48b0*/  F2FP.SATFINITE.E4M3.F32.PACK_AB_MERGE_C R61, RZ, R61, RZ ;  /* 0x0000003dff3d723e */ /* 0x000fe200048070ff */
[----:B------:R-:W2:Y:S01]  /*48c0*/  @!P4 LDC.64 R42, c[0x0][0x5c0] ;  /* 0x00017000ff2acb82 */ /* 0x000ea20000000a00 */
[----:B------:R-:W-:Y:S01]  /*48d0*/  F2FP.SATFINITE.E4M3.F32.PACK_AB_MERGE_C R59, RZ, R59, RZ ;  /* 0x0000003bff3b723e */ /* 0x000fe200048070ff */
[-C--:B------:R-:W-:Y:S01]  /*48e0*/  FMUL R51, R51, R2.reuse ;  /* 0x0000000233337220 */ /* 0x080fe20000400000 */
[----:B------:R-:W-:Y:S01]  /*48f0*/  F2FP.SATFINITE.E4M3.F32.PACK_AB_MERGE_C R57, RZ, R57, RZ ;  /* 0x00000039ff39723e */ /* 0x000fe200048070ff */
[-C--:B------:R-:W-:Y:S01]  /*4900*/  FMUL R50, R50, R2.reuse ;  /* 0x0000000232327220 */ /* 0x080fe20000400000 */
[----:B------:R-:W-:Y:S01]  /*4910*/  F2FP.SATFINITE.E4M3.F32.PACK_AB_MERGE_C R55, RZ, R55, RZ ;  /* 0x00000037ff37723e */ /* 0x000fe200048070ff */
[-C--:B------:R-:W-:Y:S01]  /*4920*/  FMUL R49, R49, R2.reuse ;  /* 0x0000000231317220 */ /* 0x080fe20000400000 */
[----:B------:R-:W-:Y:S01]  /*4930*/  F2FP.SATFINITE.E4M3.F32.PACK_AB_MERGE_C R53, RZ, R53, RZ ;  /* 0x00000035ff35723e */ /* 0x000fe200048070ff */
[----:B------:R-:W3:Y:S01]  /*4940*/  @!P3 LDC.64 R44, c[0x0][0x5c0] ;  /* 0x00017000ff2cbb82 */ /* 0x000ee20000000a00 */
[----:B------:R-:W-:Y:S01]  /*4950*/  F2FP.SATFINITE.E4M3.F32.PACK_AB_MERGE_C R51, RZ, R51, RZ ;  /* 0x00000033ff33723e */ /* 0x000fe200048070ff */
[-C--:B------:R-:W-:Y:S01]  /*4960*/  FMUL R48, R48, R2.reuse ;  /* 0x0000000230307220 */ /* 0x080fe20000400000 */
[----:B------:R-:W-:Y:S01]  /*4970*/  F2FP.SATFINITE.E4M3.F32.PACK_AB_MERGE_C R49, RZ, R49, RZ ;  /* 0x00000031ff31723e */ /* 0x000fe200048070ff */
[-C--:B------:R-:W-:Y:S01]  /*4980*/  FMUL R23, R23, R2.reuse ;  /* 0x0000000217177220 */ /* 0x080fe20000400000 */
[-C--:B------:R-:W-:Y:S01]  /*4990*/  FMUL R22, R22, R2.reuse ;  /* 0x0000000216167220 */ /* 0x080fe20000400000 */
[-C--:B------:R-:W-:Y:S01]  /*49a0*/  FMUL R21, R21, R2.reuse ;  /* 0x0000000215157220 */ /* 0x080fe20000400000 */
[----:B------:R-:W-:Y:S01]  /*49b0*/  FMUL R20, R20, R2 ;  /* 0x0000000214147220 */ /* 0x000fe20000400000 */
[----:B------:R-:W4:Y:S01]  /*49c0*/  @!P2 LDC.64 R46, c[0x0][0x5c0] ;  /* 0x00017000ff2eab82 */ /* 0x000f220000000a00 */
[----:B0-----:R-:W-:Y:S01]  /*49d0*/  @!P5 IADD3 R40, P0, P1, R14, R40, R12 ;  /* 0x000000280e28d210 */ /* 0x001fe2000791e00c */
[-C--:B------:R-:W-:Y:S01]  /*49e0*/  FMUL R19, R19, R2.reuse ;  /* 0x0000000213137220 */ /* 0x080fe20000400000 */
[-C--:B------:R-:W-:Y:S01]  /*49f0*/  FMUL R17, R17, R2.reuse ;  /* 0x0000000211117220 */ /* 0x080fe20000400000 */
[----:B------:R-:W-:Y:S01]  /*4a00*/  FMUL R16, R16, R2 ;  /* 0x0000000210107220 */ /* 0x000fe20000400000 */
[----:B------:R-:W-:-:S02]  /*4a10*/  @!P5 IADD3.X R41, R28, R41, R5, P0, P1 ;  /* 0x000000291c29d210 */ /* 0x000fc400007e2405 */
[--C-:B--2---:R-:W-:Y:S02]  /*4a20*/  @!P4 IADD3 R42, P0, P1, R14, R42, R12.reuse ;  /* 0x0000002a0e2ac210 */ /* 0x104fe4000791e00c */
[----:B------:R-:W-:Y:S02]  /*4a30*/  F2FP.SATFINITE.E4M3.F32.PACK_AB_MERGE_C R17, RZ, R17, RZ ;  /* 0x00000011ff11723e */ /* 0x000fe400048070ff */
[----:B------:R-:W-:Y:S02]  /*4a40*/  @!P4 IADD3.X R43, R28, R43, R5, P0, P1 ;  /* 0x0000002b1c2bc210 */ /* 0x000fe400007e2405 */
[----:B---3--:R-:W-:-:S04]  /*4a50*/  @!P3 IADD3 R44, P0, P1, R14, R44, R12 ;  /* 0x0000002c0e2cb210 */ /* 0x008fc8000791e00c */
[----:B------:R-:W-:Y:S02]  /*4a60*/  @!P3 IADD3.X R45, R28, R45, R5, P0, P1 ;  /* 0x0000002d1c2db210 */ /* 0x000fe400007e2405 */
[----:B----4-:R-:W-:-:S04]  /*4a70*/  @!P2 IADD3 R46, P0, P1, R14, R46, R12 ;  /* 0x0000002e0e2ea210 */ /* 0x010fc8000791e00c */
[----:B------:R-:W-:Y:S02]  /*4a80*/  @!P2 IADD3.X R47, R28, R47, R5, P0, P1 ;  /* 0x0000002f1c2fa210 */ /* 0x000fe400007e2405 */
[----:B------:R-:W-:-:S04]  /*4a90*/  ISETP.GE.AND P0, PT, R29, 0x81, PT ;  /* 0x000000811d00780c */ /* 0x000fc80003f06270 */
[----:B------:R-:W-:-:S04]  /*4aa0*/  ISETP.LT.OR P3, PT, R25, 0x1, !P0 ;  /* 0x000000011900780c */ /* 0x000fc80004761670 */
[----:B------:R-:W-:-:S09]  /*4ab0*/  P2R R87, PR, RZ, 0x8 ;  /* 0x00000008ff577803 */ /* 0x000fd20000000000 */
[----:B------:R-:W0:Y:S02]  /*4ac0*/  @!P3 LDC.64 R62, c[0x0][0x5c0] ;  /* 0x00017000ff3ebb82 */ /* 0x000e240000000a00 */
[----:B0-----:R-:W-:-:S04]  /*4ad0*/  @!P3 IADD3 R62, P1, P2, R14, R62, R11 ;  /* 0x0000003e0e3eb210 */ /* 0x001fc80007a3e00b */
[----:B------:R-:W-:Y:S02]  /*4ae0*/  @!P3 IADD3.X R63, R28, R63, R4, P1, P2 ;  /* 0x0000003f1c3fb210 */ /* 0x000fe40000fe4404 */
[----:B------:R-:W-:-:S04]  /*4af0*/  ISETP.LT.OR P3, PT, R25, 0x2, !P0 ;  /* 0x000000021900780c */ /* 0x000fc80004761670 */
[----:B------:R-:W-:-:S09]  /*4b00*/  P2R R88, PR, RZ, 0x8 ;  /* 0x00000008ff587803 */ /* 0x000fd20000000000 */
[----:B-1----:R-:W0:Y:S02]  /*4b10*/  @!P3 LDC.64 R64, c[0x0][0x5c0] ;  /* 0x00017000ff40bb82 */ /* 0x002e240000000a00 */
[----:B0-----:R-:W-:-:S04]  /*4b20*/  @!P3 IADD3 R64, P1, P2, R14, R64, R11 ;  /* 0x000000400e40b210 */ /* 0x001fc80007a3e00b */
[----:B------:R-:W-:Y:S02]  /*4b30*/  @!P3 IADD3.X R65, R28, R65, R4, P1, P2 ;  /* 0x000000411c41b210 */ /* 0x000fe40000fe4404 */
[----:B------:R-:W-:-:S04]  /*4b40*/  ISETP.LT.OR P3, PT, R25, 0x9, !P0 ;  /* 0x000000091900780c */ /* 0x000fc80004761670 */
[----:B------:R-:W-:-:S09]  /*4b50*/  P2R R89, PR, RZ, 0x8 ;  /* 0x00000008ff597803 */ /* 0x000fd20000000000 */
[----:B------:R-:W0:Y:S02]  /*4b60*/  @!P3 LDC.64 R34, c[0x0][0x5c0] ;  /* 0x00017000ff22bb82 */ /* 0x000e240000000a00 */
[----:B0-----:R-:W-:-:S04]  /*4b70*/  @!P3 IADD3 R34, P1, P2, R14, R34, R11 ;  /* 0x000000220e22b210 */ /* 0x001fc80007a3e00b */
[----:B------:R-:W-:Y:S02]  /*4b80*/  @!P3 IADD3.X R35, R28, R35, R4, P1, P2 ;  /* 0x000000231c23b210 */ /* 0x000fe40000fe4404 */
[----:B------:R-:W-:Y:S02]  /*4b90*/  ISETP.LT.OR P3, PT, R25, 0xa, !P0 ;  /* 0x0000000a1900780c */ /* 0x000fe40004761670 */
[----:B------:R-:W-:Y:S02]  /*4ba0*/  ISETP.GE.AND P2, PT, R29, 0x101, PT ;  /* 0x000001011d00780c */ /* 0x000fe40003f46270 */
[----:B------:R-:W-:-:S09]  /*4bb0*/  P2R R90, PR, RZ, 0x8 ;  /* 0x00000008ff5a7803 */ /* 0x000fd20000000000 */
[----:B------:R-:W0:Y:S02]  /*4bc0*/  @!P3 LDC.64 R32, c[0x0][0x5c0] ;  /* 0x00017000ff20bb82 */ /* 0x000e240000000a00 */
[----:B0-----:R-:W-:-:S04]  /*4bd0*/  @!P3 IADD3 R32, P0, P1, R14, R32, R11 ;  /* 0x000000200e20b210 */ /* 0x001fc8000791e00b */
[----:B------:R-:W-:Y:S02]  /*4be0*/  @!P3 IADD3.X R33, R28, R33, R4, P0, P1 ;  /* 0x000000211c21b210 */ /* 0x000fe400007e2404 */
[C---:B------:R-:W-:Y:S02]  /*4bf0*/  ISETP.LT.OR P3, PT, R25.reuse, 0x1, !P2 ;  /* 0x000000011900780c */ /* 0x040fe40005761670 */
[----:B------:R-:W-:Y:S02]  /*4c00*/  ISETP.LT.OR P2, PT, R25, 0x2, !P2 ;  /* 0x000000021900780c */ /* 0x000fe40005741670 */
[----:B------:R-:W-:Y:S02]  /*4c10*/  P2R R91, PR, RZ, 0x8 ;  /* 0x00000008ff5b7803 */ /* 0x000fe40000000000 */
[----:B------:R-:W-:-:S07]  /*4c20*/  P2R R92, PR, RZ, 0x4 ;  /* 0x00000004ff5c7803 */ /* 0x000fce0000000000 */
[----:B------:R-:W0:Y:S08]  /*4c30*/  @!P3 LDC.64 R30, c[0x0][0x5c0] ;  /* 0x00017000ff1ebb82 */ /* 0x000e300000000a00 */
[----:B------:R-:W1:Y:S01]  /*4c40*/  @!P2 LDC.64 R26, c[0x0][0x5c0] ;  /* 0x00017000ff1aab82 */ /* 0x000e620000000a00 */
[----:B0-----:R-:W-:-:S04]  /*4c50*/  @!P3 IADD3 R30, P0, P1, R14, R30, R13 ;  /* 0x0000001e0e1eb210 */ /* 0x001fc8000791e00d */
[----:B------:R-:W-:Y:S02]  /*4c60*/  @!P3 IADD3.X R31, R28, R31, R6, P0, P1 ;  /* 0x0000001f1c1fb210 */ /* 0x000fe400007e2406 */
[----:B-1----:R-:W-:-:S04]  /*4c70*/  @!P2 IADD3 R26, P0, P1, R14, R26, R13 ;  /* 0x0000001a0e1aa210 */ /* 0x002fc8000791e00d */
[----:B------:R-:W-:Y:S02]  /*4c80*/  @!P2 IADD3.X R27, R28, R27, R6, P0, P1 ;  /* 0x0000001b1c1ba210 */ /* 0x000fe400007e2406 */
[----:B------:R-:W-:-:S04]  /*4c90*/  ISETP.GE.AND P2, PT, R29, 0x89, PT ;  /* 0x000000891d00780c */ /* 0x000fc80003f46270 */
[C---:B------:R-:W-:Y:S02]  /*4ca0*/  ISETP.LT.OR P5, PT, R25.reuse, 0x1, !P2 ;  /* 0x000000011900780c */ /* 0x040fe400057a1670 */
[C---:B------:R-:W-:Y:S02]  /*4cb0*/  ISETP.LT.OR P4, PT, R25.reuse, 0x2, !P2 ;  /* 0x000000021900780c */ /* 0x040fe40005781670 */
[C---:B------:R-:W-:Y:S02]  /*4cc0*/  ISETP.LT.OR P3, PT, R25.reuse, 0x9, !P2 ;  /* 0x000000091900780c */ /* 0x040fe40005761670 */
[----:B------:R-:W-:Y:S02]  /*4cd0*/  ISETP.LT.OR P2, PT, R25, 0xa, !P2 ;  /* 0x0000000a1900780c */ /* 0x000fe40005741670 */
[----:B------:R-:W-:Y:S02]  /*4ce0*/  P2R R85, PR, RZ, 0x20 ;  /* 0x00000020ff557803 */ /* 0x000fe40000000000 */
[----:B------:R-:W-:-:S02]  /*4cf0*/  P2R R82, PR, RZ, 0x4 ;  /* 0x00000004ff527803 */ /* 0x000fc40000000000 */
[----:B------:R-:W-:Y:S02]  /*4d00*/  P2R R83, PR, RZ, 0x8 ;  /* 0x00000008ff537803 */ /* 0x000fe40000000000 */
[C-C-:B------:R-:W-:Y:S02]  /*4d10*/  @!P5 IADD3 R71, P0, P1, R11.reuse, R14, R12.reuse ;  /* 0x0000000e0b47d210 */ /* 0x140fe4000791e00c */
[----:B------:R-:W-:Y:S02]  /*4d20*/  P2R R84, PR, RZ, 0x10 ;  /* 0x00000010ff547803 */ /* 0x000fe40000000000 */
[----:B------:R-:W-:Y:S02]  /*4d30*/  @!P5 IADD3.X R68, R4, R28, R5, P0, P1 ;  /* 0x0000001c0444d210 */ /* 0x000fe400007e2405 */
[----:B------:R-:W-:Y:S02]  /*4d40*/  @!P4 IADD3 R73, P0, P1, R11, R14, R12 ;  /* 0x0000000e0b49c210 */ /* 0x000fe4000791e00c */
[----:B------:R-:W-:-:S02]  /*4d50*/  ISETP.GE.AND P5, PT, R29, 0x109, PT ;  /* 0x000001091d00780c */ /* 0x000fc40003fa6270 */
[----:B------:R-:W-:Y:S02]  /*4d60*/  @!P4 IADD3.X R70, R4, R28, R5, P0, P1 ;  /* 0x0000001c0446c210 */ /* 0x000fe400007e2405 */
[----:B------:R-:W-:-:S04]  /*4d70*/  @!P3 IADD3 R75, P1, P0, R11, R14, R12 ;  /* 0x0000000e0b4bb210 */ /* 0x000fc8000783e00c */
[----:B------:R-:W-:Y:S02]  /*4d80*/  @!P3 IADD3.X R72, R4, R28, R5, P1, P0 ;  /* 0x0000001c0448b210 */ /* 0x000fe40000fe0405 */
[----:B------:R-:W-:-:S04]  /*4d90*/  @!P2 IADD3 R77, P1, P0, R11, R14, R12 ;  /* 0x0000000e0b4da210 */ /* 0x000fc8000783e00c */
[----:B------:R-:W-:Y:S02]  /*4da0*/  @!P2 IADD3.X R74, R4, R28, R5, P1, P0 ;  /* 0x0000001c044aa210 */ /* 0x000fe40000fe0405 */
[----:B------:R-:W-:-:S04]  /*4db0*/  ISETP.LT.OR P0, PT, R25, 0x1, !P5 ;  /* 0x000000011900780c */ /* 0x000fc80006f01670 */
[----:B------:R-:W-:-:S09]  /*4dc0*/  P2R R80, PR, RZ, 0x1 ;  /* 0x00000001ff507803 */ /* 0x000fd20000000000 */
[----:B------:R-:W-:-:S04]  /*4dd0*/  @!P0 IADD3 R79, P6, P1, R13, R14, R12 ;  /* 0x0000000e0d4f8210 */ /* 0x000fc800079de00c */
[----:B------:R-:W-:Y:S02]  /*4de0*/  @!P0 IADD3.X R76, R6, R28, R5, P6, P1 ;  /* 0x0000001c064c8210 */ /* 0x000fe400037e2405 */
[----:B------:R-:W-:Y:S02]  /*4df0*/  ISETP.LT.OR P1, PT, R25, 0x2, !P5 ;  /* 0x000000021900780c */ /* 0x000fe40006f21670 */
[----:B------:R-:W-:Y:S02]  /*4e00*/  ISETP.NE.AND P0, PT, R36, RZ, PT ;  /* 0x000000ff2400720c */ /* 0x000fe40003f05270 */
[----:B------:R-:W-:-:S09]  /*4e10*/  ISETP.NE.AND P5, PT, R87, RZ, PT ;  /* 0x000000ff5700720c */ /* 0x000fd20003fa5270 */
[----:B------:R-:W-:-:S04]  /*4e20*/  @!P1 IADD3 R81, P2, P6, R13, R14, R12 ;  /* 0x0000000e0d519210 */ /* 0x000fc80007e5e00c */
[----:B------:R-:W-:Y:S02]  /*4e30*/  @!P1 IADD3.X R78, R6, R28, R5, P2, P6 ;  /* 0x0000001c064e9210 */ /* 0x000fe400017ec405 */
[----:B------:R-:W-:-:S04]  /*4e40*/  ISETP.GE.AND P2, PT, R29, 0x1, PT ;  /* 0x000000011d00780c */ /* 0x000fc80003f46270 */
[----:B------:R-:W-:-:S13]  /*4e50*/  ISETP.LT.OR P6, PT, R25, 0x1, !P2 ;  /* 0x000000011900780c */ /* 0x000fda00057c1670 */
[----:B------:R-:W0:Y:S02]  /*4e60*/  @!P6 LDC.64 R36, c[0x0][0x5c0] ;  /* 0x00017000ff24eb82 */ /* 0x000e240000000a00 */
[----:B0-----:R-:W-:-:S05]  /*4e70*/  @!P6 IADD3 R36, P3, R14, R36, RZ ;  /* 0x000000240e24e210 */ /* 0x001fca0007f7e0ff */
[----:B------:R-:W-:Y:S01]  /*4e80*/  @!P6 IMAD.X R37, R28, 0x1, R37, P3 ;  /* 0x000000011c25e824 */ /* 0x000fe200018e0625 */
[----:B------:R-:W-:-:S04]  /*4e90*/  ISETP.NE.AND P3, PT, R38, RZ, PT ;  /* 0x000000ff2600720c */ /* 0x000fc80003f65270 */
[----:B------:R-:W-:Y:S01]  /*4ea0*/  @!P6 STG.E.U8 desc[UR20][R36.64], R69 ;  /* 0x000000452400e986 */ /* 0x000fe2000c101114 */
[----:B------:R-:W-:-:S13]  /*4eb0*/  ISETP.LT.OR P6, PT, R25, 0x2, !P2 ;  /* 0x000000021900780c */ /* 0x000fda00057c1670 */
[----:B------:R-:W0:Y:S02]  /*4ec0*/  @!P6 LDC.64 R38, c[0x0][0x5c0] ;  /* 0x00017000ff26eb82 */ /* 0x000e240000000a00 */
[----:B0-----:R-:W-:-:S05]  /*4ed0*/  @!P6 IADD3 R38, P4, R14, R38, RZ ;  /* 0x000000260e26e210 */ /* 0x001fca0007f9e0ff */
[----:B------:R-:W-:Y:S01]  /*4ee0*/  @!P6 IMAD.X R39, R28, 0x1, R39, P4 ;  /* 0x000000011c27e824 */ /* 0x000fe200020e0627 */
[----:B------:R-:W-:-:S04]  /*4ef0*/  ISETP.NE.AND P4, PT, R86, RZ, PT ;  /* 0x000000ff5600720c */ /* 0x000fc80003f85270 */
[----:B------:R-:W-:Y:S01]  /*4f00*/  @!P6 STG.E.U8 desc[UR20][R38.64+0x1], R67 ;  /* 0x000001432600e986 */ /* 0x000fe2000c101114 */
[----:B------:R-:W-:Y:S02]  /*4f10*/  ISETP.NE.AND P6, PT, R15, RZ, PT ;  /* 0x000000ff0f00720c */ /* 0x000fe40003fc5270 */
[----:B------:R-:W-:-:S11]  /*4f20*/  F2FP.SATFINITE.E4M3.F32.PACK_AB_MERGE_C R15, RZ, R60, RZ ;  /* 0x0000003cff0f723e */ /* 0x000fd600048070ff */
[----:B------:R0:W-:Y:S01]  /*4f30*/  @!P6 STG.E.U8 desc[UR20][R40.64], R61 ;  /* 0x0000003d2800e986 */ /* 0x0001e2000c101114 */
[----:B------:R-:W-:-:S03]  /*4f40*/  ISETP.LT.OR P6, PT, R25, 0x9, !P2 ;  /* 0x000000091900780c */ /* 0x000fc600057c1670 */
[----:B------:R1:W-:Y:S01]  /*4f50*/  @!P0 STG.E.U8 desc[UR20][R42.64+0x1], R15 ;  /* 0x0000010f2a008986 */ /* 0x0003e2000c101114 */
[----:B0-----:R-:W-:-:S09]  /*4f60*/  F2FP.SATFINITE.E4M3.F32.PACK_AB_MERGE_C R41, RZ, R56, RZ ;  /* 0x00000038ff29723e */ /* 0x001fd200048070ff */
[----:B------:R-:W0:Y:S01]  /*4f70*/  @!P6 LDC.64 R36, c[0x0][0x5c0] ;  /* 0x00017000ff24eb82 */ /* 0x000e220000000a00 */
[----:B-1----:R-:W-:Y:S02]  /*4f80*/  F2FP.SATFINITE.E4M3.F32.PACK_AB_MERGE_C R15, RZ, R58, RZ ;  /* 0x0000003aff0f723e */ /* 0x002fe400048070ff */
        /* <DEDUP_REMOVED lines=9> */
[----:B------:R0:W-:Y:S01]  /*5020*/  @!P6 STG.E.U8 desc[UR20][R38.64+0x9], R15 ;  /* 0x0000090f2600e986 */ /* 0x0001e2000c101114 */
[----:B------:R-:W-:-:S03]  /*5030*/  ISETP.NE.AND P6, PT, R88, RZ, PT ;  /* 0x000000ff5800720c */ /* 0x000fc60003fc5270 */
[----:B------:R-:W-:Y:S01]  /*5040*/  @!P3 STG.E.U8 desc[UR20][R44.64+0x8], R57 ;  /* 0x000008392c00b986 */ /* 0x000fe2000c101114 */
[----:B------:R-:W-:-:S03]  /*5050*/  ISETP.NE.AND P3, PT, R83, RZ, PT ;  /* 0x000000ff5300720c */ /* 0x000fc60003f65270 */
[----:B------:R1:W-:Y:S01]  /*5060*/  @!P4 STG.E.U8 desc[UR20][R46.64+0x9], R41 ;  /* 0x000009292e00c986 */ /* 0x0003e2000c101114 */
[----:B------:R-:W-:-:S03]  /*5070*/  ISETP.NE.AND P4, PT, R84, RZ, PT ;  /* 0x000000ff5400720c */ /* 0x000fc60003f85270 */
[----:B------:R-:W-:Y:S01]  /*5080*/  @!P5 STG.E.U8 desc[UR20][R62.64], R55 ;  /* 0x000000373e00d986 */ /* 0x000fe2000c101114 */
[----:B------:R-:W-:Y:S02]  /*5090*/  ISETP.NE.AND P5, PT, R85, RZ, PT ;  /* 0x000000ff5500720c */ /* 0x000fe40003fa5270 */
[----:B0-----:R-:W-:-:S05]  /*50a0*/  F2FP.SATFINITE.E4M3.F32.PACK_AB_MERGE_C R15, RZ, R54, RZ ;  /* 0x00000036ff0f723e */ /* 0x001fca00048070ff */
[----:B------:R0:W-:Y:S01]  /*50b0*/  @!P6 STG.E.U8 desc[UR20][R64.64+0x1], R15 ;  /* 0x0000010f4000e986 */ /* 0x0001e2000c101114 */
[----:B-1----:R-:W-:Y:S01]  /*50c0*/  F2FP.SATFINITE.E4M3.F32.PACK_AB_MERGE_C R41, RZ, R50, RZ ;  /* 0x00000032ff29723e */ /* 0x002fe200048070ff */
[----:B------:R-:W1:Y:S08]  /*50d0*/  @!P4 LDC.64 R38, c[0x0][0x5c0] ;  /* 0x00017000ff26cb82 */ /* 0x000e700000000a00 */
[----:B------:R-:W2:Y:S01]  /*50e0*/  @!P5 LDC.64 R36, c[0x0][0x5c0] ;  /* 0x00017000ff24db82 */ /* 0x000ea20000000a00 */
[----:B0-----:R-:W-:-:S02]  /*50f0*/  F2FP.SATFINITE.E4M3.F32.PACK_AB_MERGE_C R15, RZ, R52, RZ ;  /* 0x00000034ff0f723e */ /* 0x001fc400048070ff */
[----:B--2---:R-:W-:-:S05]  /*5100*/  @!P5 IADD3 R36, P6, R71, R36, RZ ;  /* 0x000000244724d210 */ /* 0x004fca0007fde0ff */
[----:B------:R-:W-:Y:S01]  /*5110*/  @!P5 IMAD.X R37, R68, 0x1, R37, P6 ;  /* 0x000000014425d824 */ /* 0x000fe200030e0625 */
[----:B------:R-:W-:-:S04]  /*5120*/  ISETP.NE.AND P6, PT, R92, RZ, PT ;  /* 0x000000ff5c00720c */ /* 0x000fc80003fc5270 */
[----:B------:R0:W-:Y:S01]  /*5130*/  @!P5 STG.E.U8 desc[UR20][R36.64], R53 ;  /* 0x000000352400d986 */ /* 0x0001e2000c101114 */
[----:B-1----:R-:W-:-:S05]  /*5140*/  @!P4 IADD3 R38, P5, R73, R38, RZ ;  /* 0x000000264926c210 */ /* 0x002fca0007fbe0ff */
[----:B------:R-:W-:Y:S01]  /*5150*/  @!P4 IMAD.X R39, R70, 0x1, R39, P5 ;  /* 0x000000014627c824 */ /* 0x000fe200028e0627 */
[----:B------:R-:W-:-:S04]  /*5160*/  ISETP.NE.AND P5, PT, R90, RZ, PT ;  /* 0x000000ff5a00720c */ /* 0x000fc80003fa5270 */
[----:B------:R1:W-:Y:S01]  /*5170*/  @!P4 STG.E.U8 desc[UR20][R38.64+0x1], R15 ;  /* 0x0000010f2600c986 */ /* 0x0003e2000c101114 */
[----:B0-----:R-:W0:Y:S01]  /*5180*/  @!P3 LDC.64 R36, c[0x0][0x5c0] ;  /* 0x00017000ff24bb82 */ /* 0x001e220000000a00 */
[----:B------:R-:W-:-:S07]  /*5190*/  ISETP.NE.AND P4, PT, R89, RZ, PT ;  /* 0x000000ff5900720c */ /* 0x000fce0003f85270 */
[----:B-1----:R-:W1:Y:S01]  /*51a0*/  @!P2 LDC.64 R38, c[0x0][0x5c0] ;  /* 0x00017000ff26ab82 */ /* 0x002e620000000a00 */
[----:B------:R-:W-:-:S05]  /*51b0*/  F2FP.SATFINITE.E4M3.F32.PACK_AB_MERGE_C R15, RZ, R48, RZ ;  /* 0x00000030ff0f723e */ /* 0x000fca00048070ff */
[----:B------:R-:W-:Y:S04]  /*51c0*/  @!P4 STG.E.U8 desc[UR20][R34.64+0x8], R51 ;  /* 0x000008332200c986 */ /* 0x000fe8000c101114 */
[----:B------:R2:W-:Y:S01]  /*51d0*/  @!P5 STG.E.U8 desc[UR20][R32.64+0x9], R41 ;  /* 0x000009292000d986 */ /* 0x0005e2000c101114 */
[----:B------:R-:W-:Y:S02]  /*51e0*/  ISETP.GE.AND P5, PT, R29, 0x101, PT ;  /* 0x000001011d00780c */ /* 0x000fe40003fa6270 */
[----:B0-----:R-:W-:-:S05]  /*51f0*/  @!P3 IADD3 R36, P4, R75, R36, RZ ;  /* 0x000000244b24b210 */ /* 0x001fca0007f9e0ff */
[----:B------:R-:W-:Y:S01]  /*5200*/  @!P3 IMAD.X R37, R72, 0x1, R37, P4 ;  /* 0x000000014825b824 */ /* 0x000fe200020e0625 */
[----:B------:R-:W-:Y:S01]  /*5210*/  ISETP.NE.AND P4, PT, R91, RZ, PT ;  /* 0x000000ff5b00720c */ /* 0x000fe20003f85270 */
[----:B--2---:R-:W0:Y:S01]  /*5220*/  @!P1 LDC.64 R40, c[0x0][0x5c0] ;  /* 0x00017000ff289b82 */ /* 0x004e220000000a00 */
[----:B------:R-:W-:Y:S02]  /*5230*/  F2FP.SATFINITE.E4M3.F32.PACK_AB_MERGE_C R33, RZ, R23, RZ ;  /* 0x00000017ff21723e */ /* 0x000fe400048070ff */
[----:B------:R2:W-:Y:S01]  /*5240*/  @!P3 STG.E.U8 desc[UR20][R36.64+0x8], R49 ;  /* 0x000008312400b986 */ /* 0x0005e2000c101114 */
[----:B-1----:R-:W-:-:S05]  /*5250*/  @!P2 IADD3 R34, P3, R77, R38, RZ ;  /* 0x000000264d22a210 */ /* 0x002fca0007f7e0ff */
[----:B------:R-:W-:Y:S01]  /*5260*/  @!P2 IMAD.X R35, R74, 0x1, R39, P3 ;  /* 0x000000014a23a824 */ /* 0x000fe200018e0627 */
[C---:B------:R-:W-:Y:S01]  /*5270*/  ISETP.LT.OR P3, PT, R25.reuse, 0xa, !P5 ;  /* 0x0000000a1900780c */ /* 0x040fe20006f61670 */
[----:B------:R-:W1:Y:S03]  /*5280*/  @!P0 LDC.64 R38, c[0x0][0x5c0] ;  /* 0x00017000ff268b82 */ /* 0x000e660000000a00 */
[----:B------:R3:W-:Y:S01]  /*5290*/  @!P2 STG.E.U8 desc[UR20][R34.64+0x9], R15 ;  /* 0x0000090f2200a986 */ /* 0x0007e2000c101114 */
[----:B------:R-:W-:Y:S02]  /*52a0*/  ISETP.LT.OR P2, PT, R25, 0x9, !P5 ;  /* 0x000000091900780c */ /* 0x000fe40006f41670 */
[----:B--2---:R-:W-:Y:S01]  /*52b0*/  F2FP.SATFINITE.E4M3.F32.PACK_AB_MERGE_C R37, RZ, R22, RZ ;  /* 0x00000016ff25723e */ /* 0x004fe200048070ff */
[----:B------:R2:W-:Y:S04]  /*52c0*/  @!P4 STG.E.U8 desc[UR20][R30.64], R33 ;  /* 0x000000211e00c986 */ /* 0x0005e8000c101114 */
[----:B------:R4:W-:Y:S01]  /*52d0*/  @!P6 STG.E.U8 desc[UR20][R26.64+0x1], R37 ;  /* 0x000001251a00e986 */ /* 0x0009e2000c101114 */
[----:B------:R-:W-:-:S02]  /*52e0*/  ISETP.GE.AND P6, PT, R29, 0x109, PT ;  /* 0x000001091d00780c */ /* 0x000fc40003fc6270 */
[----:B---3--:R-:W-:-:S03]  /*52f0*/  F2FP.SATFINITE.E4M3.F32.PACK_AB_MERGE_C R15, RZ, R21, RZ ;  /* 0x00000015ff0f723e */ /* 0x008fc600048070ff */
[----:B------:R-:W3:Y:S01]  /*5300*/  @!P2 LDC.64 R34, c[0x0][0x5c0] ;  /* 0x00017000ff22ab82 */ /* 0x000ee20000000a00 */
[----:B------:R-:W-:Y:S02]  /*5310*/  ISETP.LT.OR P5, PT, R25, 0xa, !P6 ;  /* 0x0000000a1900780c */ /* 0x000fe400077a1670 */
[----:B-1----:R-:W-:-:S05]  /*5320*/  @!P0 IADD3 R22, P4, R79, R38, RZ ;  /* 0x000000264f168210 */ /* 0x002fca0007f9e0ff */
[----:B--2---:R-:W1:Y:S01]  /*5330*/  @!P3 LDC.64 R32, c[0x0][0x5c0] ;  /* 0x00017000ff20bb82 */ /* 0x004e620000000a00 */
[----:B------:R-:W-:Y:S01]  /*5340*/  @!P0 IMAD.X R23, R76, 0x1, R39, P4 ;  /* 0x000000014c178824 */ /* 0x000fe200020e0627 */
[----:B------:R-:W-:Y:S02]  /*5350*/  ISETP.LT.OR P4, PT, R25, 0x9, !P6 ;  /* 0x000000091900780c */ /* 0x000fe40007781670 */
[----:B------:R-:W-:-:S04]  /*5360*/  F2FP.SATFINITE.E4M3.F32.PACK_AB_MERGE_C R25, RZ, R20, RZ ;  /* 0x00000014ff19723e */ /* 0x000fc800048070ff */
[----:B------:R-:W2:Y:S01]  /*5370*/  @!P5 LDC.64 R38, c[0x0][0x5c0] ;  /* 0x00017000ff26db82 */ /* 0x000ea20000000a00 */
[----:B------:R5:W-:Y:S01]  /*5380*/  @!P0 STG.E.U8 desc[UR20][R22.64], R15 ;  /* 0x0000000f16008986 */ /* 0x000be2000c101114 */
[----:B0-----:R-:W-:-:S05]  /*5390*/  @!P1 IADD3 R30, P0, R81, R40, RZ ;  /* 0x00000028511e9210 */ /* 0x001fca0007f1e0ff */
[----:B------:R-:W-:Y:S01]  /*53a0*/  @!P1 IMAD.X R31, R78, 0x1, R41, P0 ;  /* 0x000000014e1f9824 */ /* 0x000fe200000e0629 */
[----:B----4-:R-:W0:Y:S04]  /*53b0*/  @!P4 LDC.64 R36, c[0x0][0x5c0] ;  /* 0x00017000ff24cb82 */ /* 0x010e280000000a00 */
[----:B------:R4:W-:Y:S01]  /*53c0*/  @!P1 STG.E.U8 desc[UR20][R30.64+0x1], R25 ;  /* 0x000001191e009986 */ /* 0x0009e2000c101114 */
[----:B---3--:R-:W-:Y:S02]  /*53d0*/  @!P2 IADD3 R20, P0, P1, R14, R34, R13 ;  /* 0x000000220e14a210 */ /* 0x008fe4000791e00d */
[----:B-----5:R-:W-:Y:S01]  /*53e0*/  F2FP.SATFINITE.E4M3.F32.PACK_AB_MERGE_C R23, RZ, R19, RZ ;  /* 0x00000013ff17723e */ /* 0x020fe200048070ff */
[----:B------:R-:W-:Y:S01]  /*53f0*/  FMUL R19, R18, R2 ;  /* 0x0000000212137220 */ /* 0x000fe20000400000 */
[----:B------:R-:W-:-:S02]  /*5400*/  @!P2 IADD3.X R21, R28, R35, R6, P0, P1 ;  /* 0x000000231c15a210 */ /* 0x000fc400007e2406 */
[----:B-1----:R-:W-:-:S03]  /*5410*/  @!P3 IADD3 R26, P0, P1, R14, R32, R13 ;  /* 0x000000200e1ab210 */ /* 0x002fc6000791e00d */
[----:B------:R1:W-:Y:S01]  /*5420*/  @!P2 STG.E.U8 desc[UR20][R20.64+0x8], R23 ;  /* 0x000008171400a986 */ /* 0x0003e2000c101114 */
[----:B------:R-:W-:Y:S02]  /*5430*/  @!P3 IADD3.X R27, R28, R33, R6, P0, P1 ;  /* 0x000000211c1bb210 */ /* 0x000fe400007e2406 */
[C-C-:B------:R-:W-:Y:S02]  /*5440*/  @!P4 IADD3 R15, P0, P1, R13.reuse, R14, R12.reuse ;  /* 0x0000000e0d0fc210 */ /* 0x140fe4000791e00c */
[----:B----4-:R-:W-:Y:S02]  /*5450*/  F2FP.SATFINITE.E4M3.F32.PACK_AB_MERGE_C R25, RZ, R19, RZ ;  /* 0x00000013ff19723e */ /* 0x010fe400048070ff */
[----:B------:R-:W-:Y:S02]  /*5460*/  @!P4 IADD3.X R22, R6, R28, R5, P0, P1 ;  /* 0x0000001c0616c210 */ /* 0x000fe400007e2405 */
[----:B------:R-:W-:Y:S01]  /*5470*/  @!P5 IADD3 R29, P0, P1, R13, R14, R12 ;  /* 0x0000000e0d1dd210 */ /* 0x000fe2000791e00c */
[----:B------:R3:W-:Y:S01]  /*5480*/  @!P3 STG.E.U8 desc[UR20][R26.64+0x9], R25 ;  /* 0x000009191a00b986 */ /* 0x0007e2000c101114 */
[----:B0-----:R-:W-:-:S02]  /*5490*/  @!P4 IADD3 R14, P2, R15, R36, RZ ;  /* 0x000000240f0ec210 */ /* 0x001fc40007f5e0ff */
[----:B------:R-:W-:Y:S02]  /*54a0*/  @!P5 IADD3.X R28, R6, R28, R5, P0, P1 ;  /* 0x0000001c061cd210 */ /* 0x000fe400007e2405 */
[----:B--2---:R-:W-:Y:S01]  /*54b0*/  @!P5 IADD3 R18, P0, R29, R38, RZ ;  /* 0x000000261d12d210 */ /* 0x004fe20007f1e0ff */
[----:B------:R-:W-:Y:S01]  /*54c0*/  @!P4 IMAD.X R15, R22, 0x1, R37, P2 ;  /* 0x00000001160fc824 */ /* 0x000fe200010e0625 */
[----:B-1----:R-:W-:-:S03]  /*54d0*/  F2FP.SATFINITE.E4M3.F32.PACK_AB_MERGE_C R21, RZ, R16, RZ ;  /* 0x00000010ff15723e */ /* 0x002fc600048070ff */
[----:B------:R-:W-:Y:S01]  /*54e0*/  @!P5 IMAD.X R19, R28, 0x1, R39, P0 ;  /* 0x000000011c13d824 */ /* 0x000fe200000e0627 */
[----:B------:R3:W-:Y:S04]  /*54f0*/  @!P4 STG.E.U8 desc[UR20][R14.64+0x8], R17 ;  /* 0x000008110e00c986 */ /* 0x0007e8000c101114 */
[----:B------:R3:W-:Y:S03]  /*5500*/  @!P5 STG.E.U8 desc[UR20][R18.64+0x9], R21 ;  /* 0x000009151200d986 */ /* 0x0007e6000c101114 */
.L_x_35:
[----:B------:R-:W-:Y:S05]  /*5510*/  BSYNC B0 ;  /* 0x0000000000007941 */ /* 0x000fea0003800000 */
.L_x_31:
[----:B------:R-:W-:Y:S01]  /*5520*/  ULDC UR6, c[0x0][0xc] ;  /* 0x0000030000067ab9 */ /* 0x000fe20000000800 */
[----:B------:R-:W-:Y:S01]  /*5530*/  ULDC UR7, c[0x0][0x10] ;  /* 0x0000040000077ab9 */ /* 0x000fe20000000800 */
[----:B---345:R-:W3:Y:S01]  /*5540*/  LDC R17, c[0x0][0x14] ;  /* 0x00000500ff117b82 */ /* 0x038ee20000000800 */
[----:B------:R-:W-:Y:S01]  /*5550*/  UIMAD.WIDE.U32 UR6, UR6, UR7, URZ ;  /* 0x00000007060672a5 */ /* 0x000fe2000f8e003f */
[----:B------:R-:W-:Y:S02]  /*5560*/  IMAD.MOV.U32 R14, RZ, RZ, R0 ;  /* 0x000000ffff0e7224 */ /* 0x000fe400078e0000 */
[----:B------:R-:W-:Y:S02]  /*5570*/  IMAD.MOV.U32 R15, RZ, RZ, R9 ;  /* 0x000000ffff0f7224 */ /* 0x000fe400078e0009 */
[----:B------:R-:W-:Y:S02]  /*5580*/  IMAD.MOV.U32 R63, RZ, RZ, -0x1 ;  /* 0xffffffffff3f7424 */ /* 0x000fe400078e00ff */
[----:B---3--:R-:W-:-:S04]  /*5590*/  IMAD.WIDE.U32 R14, R17, UR6, R14 ;  /* 0x00000006110e7c25 */ /* 0x008fc8000f8e000e */
[----:B------:R-:W-:Y:S01]  /*55a0*/  IMAD R9, R17, UR7, RZ ;  /* 0x0000000711097c24 */ /* 0x000fe2000f8e02ff */
[----:B------:R-:W-:Y:S01]  /*55b0*/  ULDC.64 UR6, c[0x0][0x650] ;  /* 0x0001940000067ab9 */ /* 0x000fe20000000a00 */
[----:B------:R-:W-:Y:S01]  /*55c0*/  IMAD.MOV.U32 R0, RZ, RZ, R14 ;  /* 0x000000ffff007224 */ /* 0x000fe200078e000e */
[----:B------:R-:W-:Y:S01]  /*55d0*/  ISETP.GE.U32.AND P0, PT, R14, UR6, PT ;  /* 0x000000060e007c0c */ /* 0x000fe2000bf06070 */
[----:B------:R-:W-:Y:S01]  /*55e0*/  IMAD.IADD R9, R15, 0x1, R9 ;  /* 0x000000010f097824 */ /* 0x000fe200078e0209 */
[----:B------:R-:W-:Y:S01]  /*55f0*/  PRMT R15, RZ, 0x7610, R15 ;  /* 0x00007610ff0f7816 */ /* 0x000fe2000000000f */
[----:B------:R-:W-:-:S03]  /*5600*/  IMAD.MOV.U32 R14, RZ, RZ, -0x1 ;  /* 0xffffffffff0e7424 */ /* 0x000fc600078e00ff */
[----:B------:R-:W-:-:S13]  /*5610*/  ISETP.GE.U32.AND.EX P0, PT, R9, UR7, PT, P0 ;  /* 0x0000000709007c0c */ /* 0x000fda000bf06100 */
[----:B------:R-:W-:Y:S05]  /*5620*/  @P0 BRA `(.L_x_36) ;  /* 0x0000000400680947 */ /* 0x000fea0003800000 */
[----:B--2---:R-:W2:Y:S01]  /*5630*/  S2R R26, SR_CTAID.X ;  /* 0x00000000001a7919 */ /* 0x004ea20000002500 */
[----:B0-----:R-:W0:Y:S01]  /*5640*/  LDC.64 R20, c[0x0][0x628] ;  /* 0x00018a00ff147b82 */ /* 0x001e220000000a00 */
[----:B------:R-:W-:Y:S01]  /*5650*/  ULDC UR6, c[0x0][0x150] ;  /* 0x0000540000067ab9 */ /* 0x000fe20000000800 */
[----:B------:R-:W-:Y:S01]  /*5660*/  IMAD.MOV.U32 R18, RZ, RZ, R0 ;  /* 0x000000ffff127224 */ /* 0x000fe200078e0000 */
[----:B------:R-:W3:Y:S01]  /*5670*/  S2R R28, SR_CTAID.Y ;  /* 0x00000000001c7919 */ /* 0x000ee20000002600 */
[----:B------:R-:W-:-:S04]  /*5680*/  IMAD.MOV.U32 R19, RZ, RZ, R9 ;  /* 0x000000ffff137224 */ /* 0x000fc800078e0009 */
[----:B------:R-:W4:Y:S08]  /*5690*/  LDC R29, c[0x0][0x144] ;  /* 0x00005100ff1d7b82 */ /* 0x000f300000000800 */
[----:B------:R-:W1:Y:S08]  /*56a0*/  LDC R22, c[0x0][0x630] ;  /* 0x00018c00ff167b82 */ /* 0x000e700000000800 */
[----:B------:R-:W1:Y:S01]  /*56b0*/  LDC.64 R24, c[0x0][0x620] ;  /* 0x00018800ff187b82 */ /* 0x000e620000000a00 */
[----:B0-----:R-:W-:-:S04]  /*56c0*/  ISETP.NE.U32.AND P0, PT, R20, RZ, PT ;  /* 0x000000ff1400720c */ /* 0x001fc80003f05070 */
[----:B------:R-:W-:Y:S02]  /*56d0*/  ISETP.NE.AND.EX P0, PT, R21, RZ, PT, P0 ;  /* 0x000000ff1500720c */ /* 0x000fe40003f05300 */
[----:B--2---:R-:W-:-:S05]  /*56e0*/  I2FP.F32.U32 R14, R26 ;  /* 0x0000001a000e7245 */ /* 0x004fca0000201000 */
[----:B------:R-:W-:-:S04]  /*56f0*/  FMUL R14, R14, UR6 ;  /* 0x000000060e0e7c20 */ /* 0x000fc80008400000 */
[----:B------:R0:W2:Y:S02]  /*5700*/  F2I.U32.TRUNC.NTZ R27, R14 ;  /* 0x0000000e001b7305 */ /* 0x0000a4000020f000 */
[----:B---34-:R-:W-:Y:S05]  /*5710*/  @!P0 BRA `(.L_x_37) ;  /* 0x0000000000288947 */ /* 0x018fea0003800000 */
[----:B------:R-:W3:Y:S02]  /*5720*/  LDC R15, c[0x0][0x634] ;  /* 0x00018d00ff0f7b82 */ /* 0x000ee40000000800 */
[----:B---3--:R-:W-:-:S05]  /*5730*/  IADD3 R19, P0, R0, R15, RZ ;  /* 0x0000000f00137210 */ /* 0x008fca0007f1e0ff */
[----:B------:R-:W-:-:S04]  /*5740*/  IMAD.X R23, RZ, RZ, R9, P0 ;  /* 0x000000ffff177224 */ /* 0x000fc800000e0609 */
[----:B0-----:R-:W-:-:S04]  /*5750*/  IMAD.WIDE.U32 R14, R23, R20, RZ ;  /* 0x00000014170e7225 */ /* 0x001fc800078e00ff */
[----:B------:R-:W-:-:S04]  /*5760*/  IMAD.WIDE.U32 R16, P0, R19, R21, R14 ;  /* 0x0000001513107225 */ /* 0x000fc8000780000e */
[----:B------:R-:W-:-:S04]  /*5770*/  IMAD.WIDE.U32 R14, R19, R20, RZ ;  /* 0x00000014130e7225 */ /* 0x000fc800078e00ff */
[----:B------:R-:W-:Y:S01]  /*5780*/  IMAD.X R19, RZ, RZ, RZ, P0 ;  /* 0x000000ffff137224 */ /* 0x000fe200000e06ff */
[----:B------:R-:W-:Y:S01]  /*5790*/  IADD3 RZ, P0, R15, R16, RZ ;  /* 0x000000100fff7210 */ /* 0x000fe20007f1e0ff */
[----:B------:R-:W-:-:S04]  /*57a0*/  IMAD.MOV.U32 R18, RZ, RZ, R17 ;  /* 0x000000ffff127224 */ /* 0x000fc800078e0011 */
[----:B------:R-:W-:-:S08]  /*57b0*/  IMAD.WIDE.U32.X R18, R23, R21, R18, P0 ;  /* 0x0000001517127225 */ /* 0x000fd000000e0412 */
.L_x_37:
[-CC-:B-1----:R-:W-:Y:S01]  /*57c0*/  SHF.R.U64 R63, R18, R22.reuse, R19.reuse ;  /* 0x00000016123f7219 */ /* 0x182fe20000001213 */
[----:B------:R-:W1:Y:S01]  /*57d0*/  LDC.64 R34, c[0x0][0x640] ;  /* 0x00019000ff227b82 */ /* 0x000e620000000a00 */
[----:B0-----:R-:W-:Y:S01]  /*57e0*/  SHF.R.U32.HI R14, RZ, R22, R19 ;  /* 0x00000016ff0e7219 */ /* 0x001fe20000011613 */
[----:B--2---:R-:W-:Y:S01]  /*57f0*/  IMAD.MOV R27, RZ, RZ, -R27 ;  /* 0x000000ffff1b7224 */ /* 0x004fe200078e0a1b */
[----:B------:R-:W-:Y:S01]  /*5800*/  IADD3 R17, P0, RZ, -R63, RZ ;  /* 0x8000003fff117210 */ /* 0x000fe20007f1e0ff */
[----:B------:R-:W-:Y:S01]  /*5810*/  ULDC UR6, c[0x0][0x154] ;  /* 0x0000550000067ab9 */ /* 0x000fe20000000800 */
[----:B------:R-:W-:Y:S02]  /*5820*/  IMAD.MOV.U32 R19, RZ, RZ, 0x1 ;  /* 0x00000001ff137424 */ /* 0x000fe400078e00ff */
[----:B------:R-:W-:Y:S01]  /*5830*/  IMAD R29, R29, R27, R26 ;  /* 0x0000001b1d1d7224 */ /* 0x000fe200078e021a */
[----:B------:R-:W0:Y:S01]  /*5840*/  LDC R18, c[0x0][0x618] ;  /* 0x00018600ff127b82 */ /* 0x000e220000000800 */
[----:B------:R-:W-:-:S02]  /*5850*/  IMAD.X R15, RZ, RZ, ~R14, P0 ;  /* 0x000000ffff0f7224 */ /* 0x000fc400000e0e0e */
[----:B------:R-:W-:Y:S02]  /*5860*/  IMAD.MOV.U32 R14, RZ, RZ, R0 ;  /* 0x000000ffff0e7224 */ /* 0x000fe400078e0000 */
[-C--:B------:R-:W-:Y:S02]  /*5870*/  IMAD R16, R15, R24.reuse, RZ ;  /* 0x000000180f107224 */ /* 0x080fe400078e02ff */
[----:B------:R-:W-:Y:S01]  /*5880*/  IMAD.MOV.U32 R15, RZ, RZ, R9 ;  /* 0x000000ffff0f7224 */ /* 0x000fe200078e0009 */
[----:B------:R-:W2:Y:S01]  /*5890*/  LDC R30, c[0x0][0x608] ;  /* 0x00018200ff1e7b82 */ /* 0x000ea20000000800 */
[----:B------:R-:W-:-:S04]  /*58a0*/  IMAD.WIDE.U32 R14, R17, R24, R14 ;  /* 0x00000018110e7225 */ /* 0x000fc800078e000e */
[----:B------:R-:W-:-:S03]  /*58b0*/  IMAD R17, R17, R25, R16 ;  /* 0x0000001911117224 */ /* 0x000fc600078e0210 */
[----:B------:R-:W3:Y:S01]  /*58c0*/  LDC R32, c[0x0][0x658] ;  /* 0x00019600ff207b82 */ /* 0x000ee20000000800 */
[----:B------:R-:W-:Y:S01]  /*58d0*/  I2FP.F32.U32 R16, R28 ;  /* 0x0000001c00107245 */ /* 0x000fe20000201000 */
[----:B------:R-:W-:Y:S01]  /*58e0*/  IMAD.IADD R15, R15, 0x1, R17 ;  /* 0x000000010f0f7824 */ /* 0x000fe200078e0211 */
[----:B-1----:R-:W-:Y:S01]  /*58f0*/  ISETP.NE.U32.AND P0, PT, R34, RZ, PT ;  /* 0x000000ff2200720c */ /* 0x002fe20003f05070 */
[----:B------:R-:W-:Y:S02]  /*5900*/  IMAD.MOV.U32 R17, RZ, RZ, -0x1 ;  /* 0xffffffffff117424 */ /* 0x000fe400078e00ff */
[----:B------:R-:W-:Y:S02]  /*5910*/  FMUL R16, R16, UR6 ;  /* 0x0000000610107c20 */ /* 0x000fe40008400000 */
[----:B------:R-:W1:Y:S01]  /*5920*/  LDC R25, c[0x0][0x148] ;  /* 0x00005200ff197b82 */ /* 0x000e620000000800 */
[----:B0-----:R-:W-:Y:S01]  /*5930*/  SHF.R.U64 R22, R14, R18, R15 ;  /* 0x000000120e167219 */ /* 0x001fe2000000120f */
[----:B------:R0:W4:Y:S01]  /*5940*/  F2I.U32.TRUNC.NTZ R23, R16 ;  /* 0x0000001000177305 */ /* 0x000122000020f000 */
[----:B------:R-:W-:-:S02]  /*5950*/  ISETP.NE.AND.EX P0, PT, R35, RZ, PT, P0 ;  /* 0x000000ff2300720c */ /* 0x000fc40003f05300 */
[----:B------:R-:W-:-:S03]  /*5960*/  SHF.R.U32.HI R15, RZ, R18, R15 ;  /* 0x00000012ff0f7219 */ /* 0x000fc6000001160f */
[----:B------:R-:W0:Y:S01]  /*5970*/  LDC R27, c[0x0][0x600] ;  /* 0x00018000ff1b7b82 */ /* 0x000e220000000800 */
[-CC-:B--2---:R-:W-:Y:S02]  /*5980*/  SHF.R.U64 R20, R22, R30.reuse, R15.reuse ;  /* 0x0000001e16147219 */ /* 0x184fe4000000120f */
[----:B------:R-:W-:-:S05]  /*5990*/  SHF.R.U32.HI R15, RZ, R30, R15 ;  /* 0x0000001eff0f7219 */ /* 0x000fca000001160f */
[----:B------:R-:W2:Y:S01]  /*59a0*/  LDC R24, c[0x0][0x648] ;  /* 0x00019200ff187b82 */ /* 0x000ea20000000800 */
[-CC-:B---3--:R-:W-:Y:S02]  /*59b0*/  SHF.R.U64 R26, R20, R32.reuse, R15.reuse ;  /* 0x00000020141a7219 */ /* 0x188fe4000000120f */
[-C--:B------:R-:W-:Y:S02]  /*59c0*/  SHF.L.U32 R17, R17, R32.reuse, RZ ;  /* 0x0000002011117219 */ /* 0x080fe400000006ff */
[-C--:B------:R-:W-:Y:S01]  /*59d0*/  SHF.R.U32.HI R15, RZ, R32.reuse, R15 ;  /* 0x00000020ff0f7219 */ /* 0x080fe2000001160f */
[----:B------:R-:W-:Y:S01]  /*59e0*/  IMAD.MOV.U32 R14, RZ, RZ, R26 ;  /* 0x000000ffff0e7224 */ /* 0x000fe200078e001a */
[----:B------:R-:W-:Y:S01]  /*59f0*/  SHF.L.U32 R32, R19, R32, RZ ;  /* 0x0000002013207219 */ /* 0x000fe200000006ff */
[----:B------:R-:W3:Y:S01]  /*5a00*/  LDC R33, c[0x0][0x638] ;  /* 0x00018e00ff217b82 */ /* 0x000ee20000000800 */
[----:B------:R-:W-:-:S07]  /*5a10*/  LOP3.LUT R31, RZ, R17, RZ, 0x33, !PT ;  /* 0x00000011ff1f7212 */ /* 0x000fce00078e33ff */
[----:B------:R-:W0:Y:S01]  /*5a20*/  LDC R36, c[0x0][0x610] ;  /* 0x00018400ff247b82 */ /* 0x000e220000000800 */
[----:B----4-:R-:W-:Y:S05]  /*5a30*/  @!P0 BRA `(.L_x_38) ;  /* 0x0000000000288947 */ /* 0x010fea0003800000 */
[----:B------:R-:W4:Y:S02]  /*5a40*/  LDC R19, c[0x0][0x64c] ;  /* 0x00019300ff137b82 */ /* 0x000f240000000800 */
[----:B----4-:R-:W-:-:S05]  /*5a50*/  IADD3 R19, P0, R26, R19, RZ ;  /* 0x000000131a137210 */ /* 0x010fca0007f1e0ff */
[----:B------:R-:W-:-:S04]  /*5a60*/  IMAD.X R21, RZ, RZ, R15, P0 ;  /* 0x000000ffff157224 */ /* 0x000fc800000e060f */
[----:B------:R-:W-:-:S04]  /*5a70*/  IMAD.WIDE.U32 R14, R21, R34, RZ ;  /* 0x00000022150e7225 */ /* 0x000fc800078e00ff */
[----:B0-----:R-:W-:-:S04]  /*5a80*/  IMAD.WIDE.U32 R16, P0, R19, R35, R14 ;  /* 0x0000002313107225 */ /* 0x001fc8000780000e */
[----:B------:R-:W-:-:S04]  /*5a90*/  IMAD.WIDE.U32 R14, R19, R34, RZ ;  /* 0x00000022130e7225 */ /* 0x000fc800078e00ff */
[----:B------:R-:W-:Y:S01]  /*5aa0*/  IMAD.X R19, RZ, RZ, RZ, P0 ;  /* 0x000000ffff137224 */ /* 0x000fe200000e06ff */
[----:B------:R-:W-:Y:S01]  /*5ab0*/  IADD3 RZ, P0, R15, R16, RZ ;  /* 0x000000100fff7210 */ /* 0x000fe20007f1e0ff */
[----:B------:R-:W-:-:S04]  /*5ac0*/  IMAD.MOV.U32 R18, RZ, RZ, R17 ;  /* 0x000000ffff127224 */ /* 0x000fc800078e0011 */
[----:B------:R-:W-:-:S08]  /*5ad0*/  IMAD.WIDE.U32.X R14, R21, R35, R18, P0 ;  /* 0x00000023150e7225 */ /* 0x000fd000000e0412 */
.L_x_38:
[----:B------:R-:W-:Y:S01]  /*5ae0*/  ISETP.NE.AND P0, PT, R10, 0x1, PT ;  /* 0x000000010a00780c */ /* 0x000fe20003f05270 */
[----:B0-----:R-:W-:Y:S01]  /*5af0*/  VIADD R19, R27, 0xffffffff ;  /* 0xffffffff1b137836 */ /* 0x001fe20000000000 */
[----:B--2---:R-:W-:Y:S01]  /*5b00*/  SHF.R.U64 R14, R14, R24, R15 ;  /* 0x000000180e0e7219 */ /* 0x004fe2000000120f */
[----:B------:R-:W-:Y:S01]  /*5b10*/  IMAD.MOV R23, RZ, RZ, -R23 ;  /* 0x000000ffff177224 */ /* 0x000fe200078e0a17 */
[----:B------:R-:W-:-:S03]  /*5b20*/  LOP3.LUT R17, R20, R31, RZ, 0xc0, !PT ;  /* 0x0000001f14117212 */ /* 0x000fc600078ec0ff */
[----:B------:R-:W-:Y:S02]  /*5b30*/  IMAD.MOV R15, RZ, RZ, -R14 ;  /* 0x000000ffff0f7224 */ /* 0x000fe400078e0a0e */
[----:B------:R-:W-:Y:S01]  /*5b40*/  IMAD R24, R32, R14, R17 ;  /* 0x0000000e20187224 */ /* 0x000fe200078e0211 */
[----:B------:R-:W-:Y:S01]  /*5b50*/  LOP3.LUT R17, R22, R19, RZ, 0xc0, !PT ;  /* 0x0000001316117212 */ /* 0x000fe200078ec0ff */
[----:B---3--:R-:W-:Y:S02]  /*5b60*/  IMAD R14, R15, R33, R26 ;  /* 0x000000210f0e7224 */ /* 0x008fe400078e021a */
[----:B-1----:R-:W-:Y:S02]  /*5b70*/  @P0 IMAD R29, R25, R23, R28 ;  /* 0x00000017191d0224 */ /* 0x002fe400078e021c */
[----:B------:R-:W-:Y:S02]  /*5b80*/  IMAD R17, R14, R27, R17 ;  /* 0x0000001b0e117224 */ /* 0x000fe400078e0211 */
[----:B------:R-:W-:-:S02]  /*5b90*/  IMAD R24, R24, R36, R29 ;  /* 0x0000002418187224 */ /* 0x000fc400078e021d */
[----:B------:R-:W-:-:S03]  /*5ba0*/  IMAD.MOV.U32 R15, RZ, RZ, 0x1 ;  /* 0x00000001ff0f7424 */ /* 0x000fc600078e00ff */
[----:B------:R-:W-:Y:S02]  /*5bb0*/  SEL R14, R17, R24, !P0 ;  /* 0x00000018110e7207 */ /* 0x000fe40004000000 */
[----:B------:R-:W-:-:S07]  /*5bc0*/  SEL R24, R24, R17, !P0 ;  /* 0x0000001118187207 */ /* 0x000fce0004000000 */
.L_x_36:
[----:B------:R-:W-:Y:S01]  /*5bd0*/  UIADD3 UR5, UR9, UR5, URZ ;  /* 0x0000000509057290 */ /* 0x000fe2000fffe03f */
[----:B------:R-:W-:Y:S01]  /*5be0*/  LOP3.LUT P0, RZ, R15, 0xff, RZ, 0xc0, !PT ;  /* 0x000000ff0fff7812 */ /* 0x000fe2000780c0ff */
[----:B------:R-:W-:Y:S02]  /*5bf0*/  IMAD.MOV.U32 R62, RZ, RZ, R24 ;  /* 0x000000ffff3e7224 */ /* 0x000fe400078e0018 */
[----:B------:R-:W-:Y:S02]  /*5c00*/  USHF.R.U32.HI UR6, URZ, 0x1, UR5 ;  /* 0x000000013f067899 */ /* 0x000fe40008011605 */
[----:B------:R-:W-:Y:S02]  /*5c10*/  UISETP.GT.U32.AND UP1, UPT, UR5, 0x1, UPT ;  /* 0x000000010500788c */ /* 0x000fe4000bf24070 */
[----:B------:R-:W-:Y:S02]  /*5c20*/  ULOP3.LUT UR6, UR6, 0x1, URZ, 0xc0, !UPT ;  /* 0x0000000106067892 */ /* 0x000fe4000f8ec03f */
[----:B------:R-:W-:-:S02]  /*5c30*/  UISETP.LT.U32.AND UP1, UPT, UR9, 0x2, UP1 ;  /* 0x000000020900788c */ /* 0x000fc40008f21070 */
[----:B------:R-:W-:Y:S02]  /*5c40*/  UISETP.NE.U32.AND UP0, UPT, UR6, 0x1, UPT ;  /* 0x000000010600788c */ /* 0x000fe4000bf05070 */
[----:B------:R-:W-:Y:S02]  /*5c50*/  USEL UR7, URZ, 0x1, !UP1 ;  /* 0x000000013f077887 */ /* 0x000fe4000c800000 */
[----:B------:R-:W-:Y:S02]  /*5c60*/  UISETP.GT.U32.AND UP0, UPT, UR9, 0x1, !UP0 ;  /* 0x000000010900788c */ /* 0x000fe4000c704070 */
[----:B------:R-:W-:Y:S02]  /*5c70*/  ULOP3.LUT UR5, UR5, 0x1, URZ, 0xc0, !UPT ;  /* 0x0000000105057892 */ /* 0x000fe4000f8ec03f */
[----:B------:R-:W-:-:S04]  /*5c80*/  USEL UR6, URZ, 0x1, !UP0 ;  /* 0x000000013f067887 */ /* 0x000fc8000c000000 */
[----:B------:R-:W-:Y:S01]  /*5c90*/  ULOP3.LUT UR4, UR6, UR4, UR7, 0x96, !UPT ;  /* 0x0000000406047292 */ /* 0x000fe2000f8e9607 */
[----:B------:R-:W-:Y:S11]  /*5ca0*/  @P0 BRA `(.L_x_39) ;  /* 0xffffffb000b80947 */ /* 0x000ff6000383ffff */
[----:B------:R-:W-:Y:S05]  /*5cb0*/  EXIT ;  /* 0x000000000000794d */ /* 0x000fea0003800000 */
.L_x_3:
[----:B0-----:R-:W-:Y:S01]  /*5cc0*/  ULDC.64 UR4, c[0x0][0x650] ;  /* 0x0001940000047ab9 */ /* 0x001fe20000000a00 */
        /* <DEDUP_REMOVED lines=25> */
.L_x_41:
[-CC-:B------:R-:W-:Y:S01]  /*5e60*/  SHF.R.U64 R16, R16, R6.reuse, R17.reuse ;  /* 0x0000000610107219 */ /* 0x180fe20000001211 */
[----:B------:R-:W0:Y:S01]  /*5e70*/  LDC R14, c[0x0][0x618] ;  /* 0x00018600ff0e7b82 */ /* 0x000e220000000800 */
[----:B------:R-:W-:Y:S01]  /*5e80*/  SHF.R.U32.HI R5, RZ, R6, R17 ;  /* 0x00000006ff057219 */ /* 0x000fe20000011611 */
[----:B------:R-:W-:Y:S01]  /*5e90*/  ULDC UR4, c[0x0][0x150] ;  /* 0x0000540000047ab9 */ /* 0x000fe20000000800 */
[----:B------:R-:W-:Y:S01]  /*5ea0*/  IADD3 R11, P0, RZ, -R16, RZ ;  /* 0x80000010ff0b7210 */ /* 0x000fe20007f1e0ff */
[----:B------:R-:W-:Y:S01]  /*5eb0*/  IMAD.MOV.U32 R12, RZ, RZ, R0 ;  /* 0x000000ffff0c7224 */ /* 0x000fe200078e0000 */
[----:B------:R-:W-:Y:S01]  /*5ec0*/  I2FP.F32.U32 R6, R4 ;  /* 0x0000000400067245 */ /* 0x000fe20000201000 */
[----:B------:R-:W-:Y:S02]  /*5ed0*/  IMAD.MOV.U32 R13, RZ, RZ, R9 ;  /* 0x000000ffff0d7224 */ /* 0x000fe400078e0009 */
[----:B------:R-:W1:Y:S01]  /*5ee0*/  LDC.64 R26, c[0x0][0x640] ;  /* 0x00019000ff1a7b82 */ /* 0x000e620000000a00 */
[----:B------:R-:W-:-:S02]  /*5ef0*/  IMAD.X R5, RZ, RZ, ~R5, P0 ;  /* 0x000000ffff057224 */ /* 0x000fc400000e0e05 */
[----:B------:R-:W-:Y:S01]  /*5f00*/  FMUL R15, R6, UR4 ;  /* 0x00000004060f7c20 */ /* 0x000fe20008400000 */
[----:B------:R-:W-:Y:S01]  /*5f10*/  IMAD.WIDE.U32 R12, R11, R22, R12 ;  /* 0x000000160b0c7225 */ /* 0x000fe200078e000c */
[----:B------:R-:W-:-:S03]  /*5f20*/  ULDC UR4, c[0x0][0x154] ;  /* 0x0000550000047ab9 */ /* 0x000fc60000000800 */
[----:B------:R-:W-:Y:S01]  /*5f30*/  IMAD R6, R5, R22, RZ ;  /* 0x0000001605067224 */ /* 0x000fe200078e02ff */
[----:B------:R-:W2:Y:S01]  /*5f40*/  LDC R17, c[0x0][0x144] ;  /* 0x00005100ff117b82 */ /* 0x000ea20000000800 */
[----:B------:R-:W3:Y:S02]  /*5f50*/  F2I.U32.TRUNC.NTZ R15, R15 ;  /* 0x0000000f000f7305 */ /* 0x000ee4000020f000 */
[----:B------:R-:W-:-:S04]  /*5f60*/  IMAD R5, R11, R23, R6 ;  /* 0x000000170b057224 */ /* 0x000fc800078e0206 */
[----:B------:R-:W-:Y:S01]  /*5f70*/  IMAD.IADD R5, R13, 0x1, R5 ;  /* 0x000000010d057824 */ /* 0x000fe200078e0205 */
[----:B------:R-:W4:Y:S04]  /*5f80*/  LDC R18, c[0x0][0x608] ;  /* 0x00018200ff127b82 */ /* 0x000f280000000800 */
[-C--:B0-----:R-:W-:Y:S02]  /*5f90*/  SHF.R.U64 R6, R12, R14.reuse, R5 ;  /* 0x0000000e0c067219 */ /* 0x081fe40000001205 */
[----:B------:R-:W-:Y:S02]  /*5fa0*/  I2FP.F32.U32 R12, R3 ;  /* 0x00000003000c7245 */ /* 0x000fe40000201000 */
[----:B------:R-:W0:Y:S01]  /*5fb0*/  LDC R25, c[0x0][0x658] ;  /* 0x00019600ff197b82 */ /* 0x000e220000000800 */
[----:B-1----:R-:W-:Y:S01]  /*5fc0*/  ISETP.NE.U32.AND P0, PT, R26, RZ, PT ;  /* 0x000000ff1a00720c */ /* 0x002fe20003f05070 */
[----:B---3--:R-:W-:Y:S01]  /*5fd0*/  IMAD.MOV R11, RZ, RZ, -R15 ;  /* 0x000000ffff0b7224 */ /* 0x008fe200078e0a0f */
[----:B------:R-:W-:Y:S01]  /*5fe0*/  SHF.R.U32.HI R5, RZ, R14, R5 ;  /* 0x0000000eff057219 */ /* 0x000fe20000011605 */
[----:B------:R-:W-:Y:S01]  /*5ff0*/  FMUL R12, R12, UR4 ;  /* 0x000000040c0c7c20 */ /* 0x000fe20008400000 */
[----:B------:R-:W-:Y:S01]  /*6000*/  ISETP.NE.AND.EX P0, PT, R27, RZ, PT, P0 ;  /* 0x000000ff1b00720c */ /* 0x000fe20003f05300 */
[----:B------:R-:W-:-:S02]  /*6010*/  IMAD.MOV.U32 R14, RZ, RZ, 0x1 ;  /* 0x00000001ff0e7424 */ /* 0x000fc400078e00ff */
[----:B------:R-:W1:Y:S01]  /*6020*/  LDC R22, c[0x0][0x148] ;  /* 0x00005200ff167b82 */ /* 0x000e620000000800 */
[----:B--2---:R-:W-:Y:S01]  /*6030*/  IMAD R23, R17, R11, R4 ;  /* 0x0000000b11177224 */ /* 0x004fe200078e0204 */
[----:B------:R2:W3:Y:S06]  /*6040*/  F2I.U32.TRUNC.NTZ R20, R12 ;  /* 0x0000000c00147305 */ /* 0x0004ec000020f000 */
[----:B------:R-:W1:Y:S01]  /*6050*/  LDC R21, c[0x0][0x600] ;  /* 0x00018000ff157b82 */ /* 0x000e620000000800 */
[-CC-:B----4-:R-:W-:Y:S02]  /*6060*/  SHF.R.U64 R19, R6, R18.reuse, R5.reuse ;  /* 0x0000001206137219 */ /* 0x190fe40000001205 */
[----:B------:R-:W-:Y:S01]  /*6070*/  SHF.R.U32.HI R4, RZ, R18, R5 ;  /* 0x00000012ff047219 */ /* 0x000fe20000011605 */
[----:B------:R-:W-:-:S04]  /*6080*/  IMAD.MOV.U32 R18, RZ, RZ, -0x1 ;  /* 0xffffffffff127424 */ /* 0x000fc800078e00ff */
[----:B------:R-:W4:Y:S01]  /*6090*/  LDC R24, c[0x0][0x648] ;  /* 0x00019200ff187b82 */ /* 0x000f220000000800 */
[-C--:B0-----:R-:W-:Y:S02]  /*60a0*/  SHF.L.U32 R11, R18, R25.reuse, RZ ;  /* 0x00000019120b7219 */ /* 0x081fe400000006ff */
[-CC-:B------:R-:W-:Y:S02]  /*60b0*/  SHF.R.U64 R18, R19, R25.reuse, R4.reuse ;  /* 0x0000001913127219 */ /* 0x180fe40000001204 */
[-C--:B------:R-:W-:Y:S02]  /*60c0*/  SHF.R.U32.HI R5, RZ, R25.reuse, R4 ;  /* 0x00000019ff057219 */ /* 0x080fe40000011604 */
[----:B------:R-:W-:Y:S01]  /*60d0*/  SHF.L.U32 R25, R14, R25, RZ ;  /* 0x000000190e197219 */ /* 0x000fe200000006ff */
[----:B------:R-:W0:Y:S01]  /*60e0*/  LDC R28, c[0x0][0x638] ;  /* 0x00018e00ff1c7b82 */ /* 0x000e220000000800 */
[----:B------:R-:W-:Y:S01]  /*60f0*/  LOP3.LUT R30, RZ, R11, RZ, 0x33, !PT ;  /* 0x0000000bff1e7212 */ /* 0x000fe200078e33ff */
[----:B------:R-:W-:-:S06]  /*6100*/  IMAD.MOV.U32 R4, RZ, RZ, R18 ;  /* 0x000000ffff047224 */ /* 0x000fcc00078e0012 */
[----:B------:R-:W0:Y:S01]  /*6110*/  LDC R29, c[0x0][0x610] ;  /* 0x00018400ff1d7b82 */ /* 0x000e220000000800 */
[----:B--23--:R-:W-:Y:S05]  /*6120*/  @!P0 BRA `(.L_x_42) ;  /* 0x0000000000288947 */ /* 0x00cfea0003800000 */
[----:B------:R-:W2:Y:S02]  /*6130*/  LDC R11, c[0x0][0x64c] ;  /* 0x00019300ff0b7b82 */ /* 0x000ea40000000800 */
[----:B--2---:R-:W-:-:S05]  /*6140*/  IADD3 R11, P0, R18, R11, RZ ;  /* 0x0000000b120b7210 */ /* 0x004fca0007f1e0ff */
        /* <DEDUP_REMOVED lines=8> */
.L_x_42:
[----:B------:R-:W-:Y:S01]  /*61d0*/  ISETP.NE.AND P0, PT, R10, 0x1, PT ;  /* 0x000000010a00780c */ /* 0x000fe20003f05270 */
[----:B-1----:R-:W-:Y:S01]  /*61e0*/  VIADD R13, R21, 0xffffffff ;  /* 0xffffffff150d7836 */ /* 0x002fe20000000000 */
[----:B----4-:R-:W-:Y:S01]  /*61f0*/  SHF.R.U64 R5, R4, R24, R5 ;  /* 0x0000001804057219 */ /* 0x010fe20000001205 */
[----:B------:R-:W-:Y:S01]  /*6200*/  IMAD.MOV R20, RZ, RZ, -R20 ;  /* 0x000000ffff147224 */ /* 0x000fe200078e0a14 */
[----:B------:R-:W-:Y:S02]  /*6210*/  LOP3.LUT R4, R19, R30, RZ, 0xc0, !PT ;  /* 0x0000001e13047212 */ /* 0x000fe400078ec0ff */
[----:B------:R-:W-:Y:S01]  /*6220*/  LOP3.LUT R6, R6, R13, RZ, 0xc0, !PT ;  /* 0x0000000d06067212 */ /* 0x000fe200078ec0ff */
[----:B------:R-:W-:Y:S02]  /*6230*/  IMAD.MOV R11, RZ, RZ, -R5 ;  /* 0x000000ffff0b7224 */ /* 0x000fe400078e0a05 */
[----:B------:R-:W-:-:S04]  /*6240*/  IMAD R4, R25, R5, R4 ;  /* 0x0000000519047224 */ /* 0x000fc800078e0204 */
[----:B------:R-:W-:Y:S02]  /*6250*/  @P0 IMAD R23, R22, R20, R3 ;  /* 0x0000001416170224 */ /* 0x000fe400078e0203 */
[----:B0-----:R-:W-:Y:S02]  /*6260*/  IMAD R3, R11, R28, R18 ;  /* 0x0000001c0b037224 */ /* 0x001fe400078e0212 */
[----:B------:R-:W-:Y:S02]  /*6270*/  IMAD R13, R4, R29, R23 ;  /* 0x0000001d040d7224 */ /* 0x000fe400078e0217 */
[----:B------:R-:W-:Y:S02]  /*6280*/  IMAD R4, R3, R21, R6 ;  /* 0x0000001503047224 */ /* 0x000fe400078e0206 */
[----:B------:R-:W-:Y:S02]  /*6290*/  IMAD.MOV.U32 R11, RZ, RZ, 0x1 ;  /* 0x00000001ff0b7424 */ /* 0x000fe400078e00ff */
[----:B------:R-:W-:Y:S01]  /*62a0*/  IMAD.MOV.U32 R6, RZ, RZ, R16 ;  /* 0x000000ffff067224 */ /* 0x000fe200078e0010 */
[----:B------:R-:W-:-:S02]  /*62b0*/  SEL R17, R4, R13, !P0 ;  /* 0x0000000d04117207 */ /* 0x000fc40004000000 */
[----:B------:R-:W-:-:S07]  /*62c0*/  SEL R13, R13, R4, !P0 ;  /* 0x000000040d0d7207 */ /* 0x000fce0004000000 */
.L_x_40:
[----:B------:R-:W-:-:S08]  /*62d0*/  NOP ;  /* 0x0000000000007918 */ /* 0x000fd00000000000 */
[----:B------:R-:W0:-:S00]  /*62e0*/  USETMAXREG.DEALLOC.CTAPOOL 0x28 ;  /* 0x00000028000079c8 */ /* 0x000e0000080e0500 */
[----:B0-----:R-:W-:-:S13]  /*62f0*/  ISETP.NE.AND P0, PT, R2, RZ, PT ;  /* 0x000000ff0200720c */ /* 0x001fda0003f05270 */
[----:B------:R-:W-:Y:S05]  /*6300*/  @P0 EXIT ;  /* 0x000000000000094d */ /* 0x000fea0003800000 */
[----:B------:R-:W-:Y:S01]  /*6310*/  LOP3.LUT P0, RZ, R11, 0xff, RZ, 0xc0, !PT ;  /* 0x000000ff0bff7812 */ /* 0x000fe2000780c0ff */
[----:B------:R-:W-:Y:S02]  /*6320*/  IMAD.MOV.U32 R12, RZ, RZ, 0x1 ;  /* 0x00000001ff0c7424 */ /* 0x000fe400078e00ff */
[----:B------:R-:W-:-:S10]  /*6330*/  IMAD.MOV.U32 R11, RZ, RZ, RZ ;  /* 0x000000ffff0b7224 */ /* 0x000fd400078e00ff */
[----:B------:R-:W-:Y:S05]  /*6340*/  @!P0 BRA `(.L_x_43) ;  /* 0x0000000c006c8947 */ /* 0x000fea0003800000 */
[----:B------:R-:W0:Y:S01]  /*6350*/  LDC R2, c[0x0][0x28c] ;  /* 0x0000a300ff027b82 */ /* 0x000e220000000800 */
[----:B------:R-:W-:Y:S01]  /*6360*/  ULDC UR5, c[0x0][0x658] ;  /* 0x0001960000057ab9 */ /* 0x000fe20000000800 */
[----:B------:R-:W-:Y:S01]  /*6370*/  UMOV UR7, 0xffffffff ;  /* 0xffffffff00077882 */ /* 0x000fe20000000000 */
[----:B------:R-:W-:Y:S01]  /*6380*/  ULDC UR6, c[0x0][0xc] ;  /* 0x0000030000067ab9 */ /* 0x000fe20000000800 */
[----:B------:R-:W-:Y:S01]  /*6390*/  USHF.L.U32 UR9, UR7, UR5, URZ ;  /* 0x0000000507097299 */ /* 0x000fe2000800063f */
[C---:B------:R-:W-:Y:S01]  /*63a0*/  LOP3.LUT P3, RZ, R7.reuse, 0x7f, RZ, 0xc0, !PT ;  /* 0x0000007f07ff7812 */ /* 0x040fe2000786c0ff */
[----:B------:R-:W-:Y:S01]  /*63b0*/  UMOV UR8, 0x1 ;  /* 0x0000000100087882 */ /* 0x000fe20000000000 */
[----:B------:R-:W-:Y:S01]  /*63c0*/  ULDC UR7, c[0x0][0x10] ;  /* 0x0000040000077ab9 */ /* 0x000fe20000000800 */
[----:B------:R-:W-:Y:S01]  /*63d0*/  LOP3.LUT P0, RZ, R7, 0x1f, RZ, 0xc0, !PT ;  /* 0x0000001f07ff7812 */ /* 0x000fe2000780c0ff */
[----:B------:R-:W-:Y:S01]  /*63e0*/  UIMAD.WIDE.U32 UR6, UR6, UR7, URZ ;  /* 0x00000007060672a5 */ /* 0x000fe2000f8e003f */
[----:B------:R-:W-:Y:S01]  /*63f0*/  BSSY B0, `(.L_x_43) ;  /* 0x00000d0000007945 */ /* 0x000fe20003800000 */
[----:B------:R-:W-:Y:S01]  /*6400*/  USHF.L.U32 UR5, UR8, UR5, URZ ;  /* 0x0000000508057299 */ /* 0x000fe2000800063f */
[----:B------:R-:W-:Y:S01]  /*6410*/  IMAD.MOV.U32 R15, RZ, RZ, 0x1 ;  /* 0x00000001ff0f7424 */ /* 0x000fe200078e00ff */
[----:B------:R-:W-:Y:S01]  /*6420*/  LOP3.LUT R18, R8, 0x2, RZ, 0xfc, !PT ;  /* 0x0000000208127812 */ /* 0x000fe200078efcff */
[----:B------:R-:W-:Y:S01]  /*6430*/  ULDC UR8, c[0x0][0x14] ;  /* 0x0000050000087ab9 */ /* 0x000fe20000000800 */
[----:B------:R-:W-:Y:S01]  /*6440*/  PLOP3.LUT P0, PT, P0, P3, PT, 0x8a, 0x0 ;  /* 0x000000000000781c */ /* 0x000fe20000707172 */
[----:B------:R-:W-:Y:S01]  /*6450*/  UIMAD.WIDE.U32 UR30, UR6, UR8, URZ ;  /* 0x00000008061e72a5 */ /* 0x000fe2000f8e003f */
[----:B------:R-:W-:Y:S01]  /*6460*/  IMAD.MOV.U32 R12, RZ, RZ, 0x1 ;  /* 0x00000001ff0c7424 */ /* 0x000fe200078e00ff */
[----:B------:R-:W-:Y:S01]  /*6470*/  UIMAD UR7, UR7, UR8, URZ ;  /* 0x00000008070772a4 */ /* 0x000fe2000f8e023f */
[----:B------:R-:W-:Y:S01]  /*6480*/  IMAD.MOV.U32 R11, RZ, RZ, RZ ;  /* 0x000000ffff0b7224 */ /* 0x000fe200078e00ff */
[----:B------:R-:W-:Y:S01]  /*6490*/  ULDC UR4, c[0x0][0x600] ;  /* 0x0001800000047ab9 */ /* 0x000fe20000000800 */
[----:B------:R-:W-:-:S02]  /*64a0*/  ULOP3.LUT UR6, URZ, UR9, URZ, 0x33, !UPT ;  /* 0x000000093f067292 */ /* 0x000fc4000f8e333f */
[----:B------:R-:W-:Y:S01]  /*64b0*/  UIADD3 UR4, UR4, -0x1, URZ ;  /* 0xffffffff04047890 */ /* 0x000fe2000fffe03f */
[----:B0-----:R-:W-:Y:S01]  /*64c0*/  VIADD R2, R2, 0xff ;  /* 0x000000ff02027836 */ /* 0x001fe20000000000 */
[----:B------:R-:W-:Y:S01]  /*64d0*/  UIADD3 UR7, UR31, UR7, URZ ;  /* 0x000000071f077290 */ /* 0x000fe2000fffe03f */
[----:B------:R-:W-:-:S03]  /*64e0*/  ULDC.64 UR38, c[0x0][0x198] ;  /* 0x0000660000267ab9 */ /* 0x000fc60000000a00 */
[----:B------:R-:W-:-:S04]  /*64f0*/  SHF.R.S32.HI R3, RZ, 0x1f, R2 ;  /* 0x0000001fff037819 */ /* 0x000fc80000011402 */
[----:B------:R-:W-:-:S04]  /*6500*/  LEA.HI R3, R3, R2, RZ, 0x8 ;  /* 0x0000000203037211 */ /* 0x000fc800078f40ff */
[----:B------:R-:W-:-:S05]  /*6510*/  SHF.R.S32.HI R16, RZ, 0x8, R3 ;  /* 0x00000008ff107819 */ /* 0x000fca0000011403 */
[----:B------:R-:W-:-:S07]  /*6520*/  VIADD R14, R16, 0x1 ;  /* 0x00000001100e7836 */ /* 0x000fce0000000000 */
.L_x_55:
[----:B------:R-:W-:-:S03]  /*6530*/  UMOV UR8, 0xffffffff ;  /* 0xffffffff00087882 */ /* 0x000fc60000000000 */
[----:B------:R-:W-:Y:S05]  /*6540*/  BRA.DIV UR8, `(.L_x_44) ;  /* 0x0000000e08947947 */ /* 0x000fea000b800000 */
[----:B------:R-:W-:-:S13]  /*6550*/  ELECT P1, URZ, PT ;  /* 0x00000000003f782f */ /* 0x000fda0003820000 */
.L_x_64:
[----:B------:R-:W0:Y:S01]  /*6560*/  LDC R2, c[0x0][0x28c] ;  /* 0x0000a300ff027b82 */ /* 0x000e220000000800 */
[----:B------:R-:W-:Y:S01]  /*6570*/  BSSY B1, `(.L_x_45) ;  /* 0x0000043000017945 */ /* 0x000fe20003800000 */
[----:B0-----:R-:W-:-:S13]  /*6580*/  ISETP.LT.OR P1, PT, R2, 0x1, !P1 ;  /* 0x000000010200780c */ /* 0x001fda0004f21670 */
[----:B------:R-:W-:Y:S05]  /*6590*/  @P1 BRA `(.L_x_46) ;  /* 0x0000000400001947 */ /* 0x000fea0003800000 */
[----:B------:R-:W-:Y:S02]  /*65a0*/  IMAD R13, R13, 0x180, RZ ;  /* 0x000001800d0d7824 */ /* 0x000fe400078e02ff */
[----:B------:R-:W-:Y:S02]  /*65b0*/  IMAD.SHL.U32 R17, R17, 0x10, RZ ;  /* 0x0000001011117824 */ /* 0x000fe400078e00ff */
[----:B------:R-:W-:Y:S02]  /*65c0*/  IMAD.MOV.U32 R21, RZ, RZ, RZ ;  /* 0x000000ffff157224 */ /* 0x000fe400078e00ff */
[----:B------:R-:W-:Y:S02]  /*65d0*/  IMAD.MOV.U32 R2, RZ, RZ, R14 ;  /* 0x000000ffff027224 */ /* 0x000fe400078e000e */
[----:B------:R-:W-:Y:S02]  /*65e0*/  IMAD.MOV.U32 R3, RZ, RZ, R12 ;  /* 0x000000ffff037224 */ /* 0x000fe400078e000c */
[----:B------:R-:W-:-:S07]  /*65f0*/  IMAD.MOV.U32 R4, RZ, RZ, R11 ;  /* 0x000000ffff047224 */ /* 0x000fce00078e000b */
.L_x_50:
[----:B------:R-:W0:Y:S01]  /*6600*/  S2R R20, SR_CgaCtaId ;  /* 0x0000000000147919 */ /* 0x000e220000008800 */
[----:B------:R-:W-:Y:S01]  /*6610*/  MOV R5, 0x400 ;  /* 0x0000040000057802 */ /* 0x000fe20000000f00 */
[----:B------:R-:W1:Y:S03]  /*6620*/  @!P3 LDC R7, c[0x0][0x500] ;  /* 0x00014000ff07bb82 */ /* 0x000e660000000800 */
[----:B0-----:R-:W-:Y:S02]  /*6630*/  LEA R19, R20, R5, 0x18 ;  /* 0x0000000514137211 */ /* 0x001fe400078ec0ff */
[----:B------:R-:W-:-:S03]  /*6640*/  SHF.L.U32 R5, R3, 0x1f, RZ ;  /* 0x0000001f03057819 */ /* 0x000fc600000006ff */
[----:B------:R-:W-:-:S04]  /*6650*/  IMAD R20, R4, 0x8, R19 ;  /* 0x0000000804147824 */ /* 0x000fc800078e0213 */
[----:B------:R-:W0:Y:S02]  /*6660*/  SYNCS.PHASECHK.TRANS64.TRYWAIT P1, [R20+URZ+0x10], R5 ;  /* 0x00001005140075a7 */ /* 0x000e24000802017f */
[----:B01----:R-:W-:Y:S05]  /*6670*/  @!P1 BRA `(.L_x_47) ;  /* 0x0000000c00689947 */ /* 0x003fea0003800000 */
.L_x_65:
[----:B0-----:R-:W-:Y:S01]  /*6680*/  PRMT R5, R18, 0x9910, RZ ;  /* 0x0000991012057816 */ /* 0x001fe200000000ff */
[----:B------:R0:W-:Y:S03]  /*6690*/  @!P3 SYNCS.ARRIVE.TRANS64 RZ, [R20+URZ], R7 ;  /* 0x0000000714ffb9a7 */ /* 0x0001e6000800003f */
[----:B------:R-:W-:-:S13]  /*66a0*/  ISETP.NE.AND P1, PT, R5, 0x2, PT ;  /* 0x000000020500780c */ /* 0x000fda0003f25270 */
[----:B0-----:R-:W-:Y:S05]  /*66b0*/  @P1 BRA `(.L_x_48) ;  /* 0x0000000000041947 */ /* 0x001fea0003800000 */
[----:B------:R-:W-:Y:S01]  /*66c0*/  BPT.TRAP 0x1 ;  /* 0x000000040000795c */ /* 0x000fe20000300000 */
.L_x_48:
[----:B------:R-:W-:Y:S05]  /*66d0*/  @P0 BRA `(.L_x_49) ;  /* 0x0000000000040947 */ /* 0x000fea0003800000 */
[----:B------:R-:W-:Y:S01]  /*66e0*/  BPT.TRAP 0x1 ;  /* 0x000000040000795c */ /* 0x000fe20000300000 */
.L_x_49:
[C-C-:B------:R-:W-:Y:S01]  /*66f0*/  IMAD R5, R4.reuse, 0x18000, R19.reuse ;  /* 0x0001800004057824 */ /* 0x140fe200078e0213 */
[----:B------:R-:W-:Y:S01]  /*6700*/  R2UR UR34, R21 ;  /* 0x00000000152272ca */ /* 0x000fe200000e0000 */
[----:B------:R-:W-:Y:S01]  /*6710*/  IMAD R19, R4, 0x1000, R19 ;  /* 0x0000100004137824 */ /* 0x000fe200078e0213 */
[----:B------:R-:W-:Y:S01]  /*6720*/  R2UR UR33, R20 ;  /* 0x00000000142172ca */ /* 0x000fe200000e0000 */
[----:B------:R-:W-:Y:S01]  /*6730*/  VIADD R2, R2, 0xffffffff ;  /* 0xffffffff02027836 */ /* 0x000fe20000000000 */
[----:B------:R-:W-:Y:S01]  /*6740*/  R2UR UR24, R5 ;  /* 0x00000000051872ca */ /* 0x000fe200000e0000 */
[----:B------:R-:W-:Y:S01]  /*6750*/  UIADD3 UR14, UP0, UR38, 0xf0, URZ ;  /* 0x000000f0260e7890 */ /* 0x000fe2000ff1e03f */
[----:B------:R-:W-:Y:S01]  /*6760*/  R2UR UR8, R19 ;  /* 0x00000000130872ca */ /* 0x000fe200000e0000 */
[----:B------:R-:W-:Y:S01]  /*6770*/  UIADD3 UR40, UP1, UR38, 0x1f0, URZ ;  /* 0x000001f026287890 */ /* 0x000fe2000ff3e03f */
[----:B------:R-:W-:Y:S01]  /*6780*/  R2UR UR36, R6 ;  /* 0x00000000062472ca */ /* 0x000fe200000e0000 */
[----:B------:R-:W-:Y:S01]  /*6790*/  UIADD3.X UR15, URZ, UR39, URZ, UP0, !UPT ;  /* 0x000000273f0f7290 */ /* 0x000fe200087fe43f */
[----:B------:R-:W-:Y:S01]  /*67a0*/  R2UR UR35, R13 ;  /* 0x000000000d2372ca */ /* 0x000fe200000e0000 */
[----:B------:R-:W-:Y:S01]  /*67b0*/  UIADD3.X UR41, URZ, UR39, URZ, UP1, !UPT ;  /* 0x000000273f297290 */ /* 0x000fe20008ffe43f */
[----:B------:R-:W-:Y:S01]  /*67c0*/  R2UR UR19, R17 ;  /* 0x00000000111372ca */ /* 0x000fe200000e0000 */
[----:B------:R-:W-:Y:S01]  /*67d0*/  UIADD3 UR26, UR34, 0x80, URZ ;  /* 0x00000080221a7890 */ /* 0x000fe2000fffe03f */
[----:B------:R-:W-:Y:S01]  /*67e0*/  ISETP.GT.AND P2, PT, R2, 0x1, PT ;  /* 0x000000010200780c */ /* 0x000fe20003f44270 */
[----:B------:R-:W-:Y:S01]  /*67f0*/  VIADD R4, R4, 0x1 ;  /* 0x0000000104047836 */ /* 0x000fe20000000000 */
[----:B------:R-:W-:Y:S01]  /*6800*/  UMOV UR22, 0x0 ;  /* 0x0000000000167882 */ /* 0x000fe20000000000 */
[----:B------:R-:W-:Y:S01]  /*6810*/  UIADD3 UR32, UR24, 0x100, URZ ;  /* 0x0000010018207890 */ /* 0x000fe2000fffe03f */
[----:B------:R-:W-:Y:S01]  /*6820*/  VIADD R21, R21, 0x100 ;  /* 0x0000010015157836 */ /* 0x000fe20000000000 */
[----:B------:R-:W-:Y:S01]  /*6830*/  UIADD3 UR24, UR24, 0xc100, URZ ;  /* 0x0000c10018187890 */ /* 0x000fe2000fffe03f */
[----:B------:R-:W-:Y:S01]  /*6840*/  ISETP.NE.AND P1, PT, R4, 0x2, PT ;  /* 0x000000020400780c */ /* 0x000fe20003f25270 */
[----:B------:R-:W-:-:S02]  /*6850*/  UIADD3 UR16, UR8, 0x30100, URZ ;  /* 0x0003010008107890 */ /* 0x000fc4000fffe03f */
[----:B------:R-:W-:Y:S01]  /*6860*/  UIADD3 UR8, UR8, 0x30900, URZ ;  /* 0x0003090008087890 */ /* 0x000fe2000fffe03f */
[----:B------:R-:W-:Y:S01]  /*6870*/  SEL R20, RZ, 0x1, P1 ;  /* 0x00000001ff147807 */ /* 0x000fe20000800000 */
[----:B------:R-:W-:Y:S01]  /*6880*/  UMOV UR23, 0x10000000 ;  /* 0x1000000000177882 */ /* 0x000fe20000000000 */
[----:B------:R-:W-:Y:S01]  /*6890*/  UMOV UR25, UR33 ;  /* 0x0000002100197c82 */ /* 0x000fe20008000000 */
[----:B------:R-:W-:Y:S01]  /*68a0*/  UMOV UR28, UR36 ;  /* 0x00000024001c7c82 */ /* 0x000fe20008000000 */
[----:B------:R-:W-:Y:S01]  /*68b0*/  UMOV UR27, UR35 ;  /* 0x00000023001b7c82 */ /* 0x000fe20008000000 */
[----:B------:R-:W-:Y:S01]  /*68c0*/  UMOV UR17, UR33 ;  /* 0x0000002100117c82 */ /* 0x000fe20008000000 */
[----:B------:R-:W-:Y:S01]  /*68d0*/  UMOV UR18, UR34 ;  /* 0x0000002200127c82 */ /* 0x000fe20008000000 */
[----:B------:R-:W-:Y:S01]  /*68e0*/  UMOV UR20, UR36 ;  /* 0x0000002400147c82 */ /* 0x000fe20008000000 */
[----:B------:R0:W-:Y:S01]  /*68f0*/  UTMALDG.3D [UR32], [UR14], desc[UR22] ;  /* 0x000016200e0075b4 */ /* 0x0001e20008011000 */
[----:B------:R-:W-:Y:S01]  /*6900*/  UMOV UR9, UR33 ;  /* 0x0000002100097c82 */ /* 0x000fe20008000000 */
[----:B------:R-:W-:Y:S01]  /*6910*/  UMOV UR11, UR19 ;  /* 0x00000013000b7c82 */ /* 0x000fe20008000000 */
[----:B------:R-:W-:Y:S01]  /*6920*/  UMOV UR12, UR36 ;  /* 0x00000024000c7c82 */ /* 0x000fe20008000000 */
[----:B------:R-:W-:Y:S01]  /*6930*/  UMOV UR10, UR26 ;  /* 0x0000001a000a7c82 */ /* 0x000fe20008000000 */
[----:B------:R-:W-:-:S02]  /*6940*/  LOP3.LUT R3, R3, R20, RZ, 0x3c, !PT ;  /* 0x0000001403037212 */ /* 0x000fc400078e3cff */
[----:B------:R-:W-:Y:S01]  /*6950*/  SEL R4, R4, RZ, P1 ;  /* 0x000000ff04047207 */ /* 0x000fe20000800000 */
[----:B------:R0:W-:Y:S01]  /*6960*/  UTMALDG.3D [UR24], [UR14], desc[UR22] ;  /* 0x000016180e0075b4 */ /* 0x0001e20008011000 */
[----:B------:R0:W-:Y:S01]  /*6970*/  UTMALDG.3D [UR16], [UR40], desc[UR22] ;  /* 0x00001610280075b4 */ /* 0x0001e20008011000 */
[----:B------:R0:W-:Y:S02]  /*6980*/  UTMALDG.3D [UR8], [UR40], desc[UR22] ;  /* 0x00001608280075b4 */ /* 0x0001e40008011000 */
[----:B0-----:R-:W-:Y:S05]  /*6990*/  @P2 BRA `(.L_x_50) ;  /* 0xfffffffc00182947 */ /* 0x001fea000383ffff */
.L_x_46:
[----:B------:R-:W-:Y:S05]  /*69a0*/  BSYNC B1 ;  /* 0x0000000000017941 */ /* 0x000fea0003800000 */
.L_x_45:
[----:B------:R-:W-:Y:S01]  /*69b0*/  LOP3.LUT P2, RZ, R15, 0xff, RZ, 0xc0, !PT ;  /* 0x000000ff0fff7812 */ /* 0x000fe2000784c0ff */
[----:B------:R-:W-:Y:S01]  /*69c0*/  IMAD.IADD R11, R16, 0x1, R11 ;  /* 0x00000001100b7824 */ /* 0x000fe200078e020b */
[----:B------:R-:W-:Y:S01]  /*69d0*/  IADD3 R0, P4, R0, UR30, RZ ;  /* 0x0000001e00007c10 */ /* 0x000fe2000ff9e0ff */
[----:B------:R-:W-:Y:S01]  /*69e0*/  ULDC.64 UR8, c[0x0][0x650] ;  /* 0x0001940000087ab9 */ /* 0x000fe20000000a00 */
[----:B------:R-:W-:Y:S01]  /*69f0*/  BSSY B1, `(.L_x_51) ;  /* 0x000006d000017945 */ /* 0x000fe20003800000 */
[----:B------:R-:W-:Y:S01]  /*6a00*/  IMAD.MOV.U32 R13, RZ, RZ, -0x1 ;  /* 0xffffffffff0d7424 */ /* 0x000fe200078e00ff */
[----:B------:R-:W-:Y:S01]  /*6a10*/  ISETP.GT.U32.AND P1, PT, R11, 0x1, PT ;  /* 0x000000010b00780c */ /* 0x000fe20003f24070 */
[----:B------:R-:W-:Y:S01]  /*6a20*/  IMAD.MOV.U32 R17, RZ, RZ, -0x1 ;  /* 0xffffffffff117424 */ /* 0x000fe200078e00ff */
[----:B------:R-:W-:Y:S01]  /*6a30*/  SHF.R.U32.HI R2, RZ, 0x1, R11 ;  /* 0x00000001ff027819 */ /* 0x000fe2000001160b */
[----:B------:R-:W-:Y:S01]  /*6a40*/  IMAD.MOV.U32 R6, RZ, RZ, -0x1 ;  /* 0xffffffffff067424 */ /* 0x000fe200078e00ff */
[----:B------:R-:W-:-:S02]  /*6a50*/  ISETP.LT.U32.AND P1, PT, R16, 0x2, P1 ;  /* 0x000000021000780c */ /* 0x000fc40000f21070 */
[----:B------:R-:W-:Y:S01]  /*6a60*/  IADD3.X R9, R9, UR7, RZ, P4, !PT ;  /* 0x0000000709097c10 */ /* 0x000fe2000a7fe4ff */
[----:B------:R-:W0:Y:S01]  /*6a70*/  @P2 S2R R4, SR_CgaCtaId ;  /* 0x0000000000042919 */ /* 0x000e220000008800 */
[----:B------:R-:W-:Y:S02]  /*6a80*/  @P2 MOV R3, 0x400 ;  /* 0x0000040000032802 */ /* 0x000fe40000000f00 */
[----:B------:R-:W-:Y:S02]  /*6a90*/  ISETP.GE.U32.AND P4, PT, R0, UR8, PT ;  /* 0x0000000800007c0c */ /* 0x000fe4000bf86070 */
[----:B------:R-:W-:Y:S02]  /*6aa0*/  LOP3.LUT R2, R2, 0x1, RZ, 0xc0, !PT ;  /* 0x0000000102027812 */ /* 0x000fe400078ec0ff */
[----:B------:R-:W-:Y:S02]  /*6ab0*/  LOP3.LUT R11, R11, 0x1, RZ, 0xc0, !PT ;  /* 0x000000010b0b7812 */ /* 0x000fe400078ec0ff */
[----:B------:R-:W-:-:S02]  /*6ac0*/  PRMT R15, RZ, 0x7610, R15 ;  /* 0x00007610ff0f7816 */ /* 0x000fc4000000000f */
[----:B0-----:R-:W-:-:S04]  /*6ad0*/  @P2 LEA R3, R4, R3, 0x18 ;  /* 0x0000000304032211 */ /* 0x001fc800078ec0ff */
[----:B------:R0:W-:Y:S01]  /*6ae0*/  @P2 SYNCS.ARRIVE.TRANS64.A1T0 RZ, [R3+URZ+0x38], RZ ;  /* 0x000038ff03ff29a7 */ /* 0x0001e2000810003f */
[----:B------:R-:W-:-:S04]  /*6af0*/  ISETP.NE.U32.AND P2, PT, R2, 0x1, PT ;  /* 0x000000010200780c */ /* 0x000fc80003f45070 */
[----:B------:R-:W-:Y:S02]  /*6b00*/  ISETP.GT.U32.AND P2, PT, R16, 0x1, !P2 ;  /* 0x000000011000780c */ /* 0x000fe40005744070 */
[----:B0-----:R-:W-:Y:S02]  /*6b10*/  SEL R3, RZ, 0x1, !P1 ;  /* 0x00000001ff037807 */ /* 0x001fe40004800000 */
[----:B------:R-:W-:Y:S02]  /*6b20*/  ISETP.GE.U32.AND.EX P1, PT, R9, UR9, PT, P4 ;  /* 0x0000000909007c0c */ /* 0x000fe4000bf26140 */
[----:B------:R-:W-:-:S04]  /*6b30*/  SEL R2, RZ, 0x1, !P2 ;  /* 0x00000001ff027807 */ /* 0x000fc80005000000 */
[----:B------:R-:W-:Y:S02]  /*6b40*/  LOP3.LUT R12, R2, R12, R3, 0x96, !PT ;  /* 0x0000000c020c7212 */ /* 0x000fe400078e9603 */
[----:B------:R-:W-:-:S05]  /*6b50*/  PRMT R2, RZ, 0x7610, R2 ;  /* 0x00007610ff027816 */ /* 0x000fca0000000002 */
[----:B------:R-:W-:Y:S05]  /*6b60*/  @P1 BRA `(.L_x_52) ;  /* 0x0000000400541947 */ /* 0x000fea0003800000 */
[----:B------:R-:W-:Y:S01]  /*6b70*/  ULDC.64 UR8, c[0x0][0x628] ;  /* 0x00018a0000087ab9 */ /* 0x000fe20000000a00 */
[----:B------:R-:W0:Y:S01]  /*6b80*/  S2R R17, SR_CTAID.X ;  /* 0x0000000000117919 */ /* 0x000e220000002500 */
[----:B------:R-:W-:Y:S01]  /*6b90*/  ISETP.NE.U32.AND P1, PT, RZ, UR8, PT ;  /* 0x00000008ff007c0c */ /* 0x000fe2000bf25070 */
[----:B------:R-:W-:Y:S01]  /*6ba0*/  ULDC UR11, c[0x0][0x630] ;  /* 0x00018c00000b7ab9 */ /* 0x000fe20000000800 */
[----:B------:R-:W-:Y:S01]  /*6bb0*/  IMAD.MOV.U32 R2, RZ, RZ, R0 ;  /* 0x000000ffff027224 */ /* 0x000fe200078e0000 */
[----:B------:R-:W1:Y:S01]  /*6bc0*/  S2R R13, SR_CTAID.Y ;  /* 0x00000000000d7919 */ /* 0x000e620000002600 */
[----:B------:R-:W-:Y:S01]  /*6bd0*/  ISETP.NE.AND.EX P1, PT, RZ, UR9, PT, P1 ;  /* 0x00000009ff007c0c */ /* 0x000fe2000bf25310 */
[----:B------:R-:W-:-:S12]  /*6be0*/  IMAD.MOV.U32 R3, RZ, RZ, R9 ;  /* 0x000000ffff037224 */ /* 0x000fd800078e0009 */
[----:B------:R-:W-:Y:S05]  /*6bf0*/  @!P1 BRA `(.L_x_53) ;  /* 0x0000000000289947 */ /* 0x000fea0003800000 */
[----:B------:R-:W-:Y:S02]  /*6c00*/  ULDC UR10, c[0x0][0x634] ;  /* 0x00018d00000a7ab9 */ /* 0x000fe40000000800 */
[----:B------:R-:W-:-:S05]  /*6c10*/  IADD3 R7, P1, R0, UR10, RZ ;  /* 0x0000000a00077c10 */ /* 0x000fca000ff3e0ff */
[----:B------:R-:W-:-:S04]  /*6c20*/  IMAD.X R19, RZ, RZ, R9, P1 ;  /* 0x000000ffff137224 */ /* 0x000fc800008e0609 */
[----:B------:R-:W-:-:S04]  /*6c30*/  IMAD.WIDE.U32 R4, R19, UR8, RZ ;  /* 0x0000000813047c25 */ /* 0x000fc8000f8e00ff */
[----:B------:R-:W-:-:S04]  /*6c40*/  IMAD.WIDE.U32 R4, P1, R7, UR9, R4 ;  /* 0x0000000907047c25 */ /* 0x000fc8000f820004 */
[----:B------:R-:W-:-:S04]  /*6c50*/  IMAD.WIDE.U32 R6, R7, UR8, RZ ;  /* 0x0000000807067c25 */ /* 0x000fc8000f8e00ff */
[----:B------:R-:W-:Y:S01]  /*6c60*/  IMAD.X R3, RZ, RZ, RZ, P1 ;  /* 0x000000ffff037224 */ /* 0x000fe200008e06ff */
[----:B------:R-:W-:Y:S01]  /*6c70*/  IADD3 RZ, P1, R7, R4, RZ ;  /* 0x0000000407ff7210 */ /* 0x000fe20007f3e0ff */
[----:B------:R-:W-:-:S04]  /*6c80*/  IMAD.MOV.U32 R2, RZ, RZ, R5 ;  /* 0x000000ffff027224 */ /* 0x000fc800078e0005 */
[----:B------:R-:W-:-:S08]  /*6c90*/  IMAD.WIDE.U32.X R2, R19, UR9, R2, P1 ;  /* 0x0000000913027c25 */ /* 0x000fd000088e0402 */
.L_x_53:
[--C-:B------:R-:W-:Y:S01]  /*6ca0*/  SHF.R.U64 R6, R2, UR11, R3.reuse ;  /* 0x0000000b02067c19 */ /* 0x100fe20008001203 */
[----:B------:R-:W-:Y:S01]  /*6cb0*/  ULDC.64 UR8, c[0x0][0x620] ;  /* 0x0001880000087ab9 */ /* 0x000fe20000000a00 */
[----:B------:R-:W-:Y:S01]  /*6cc0*/  SHF.R.U32.HI R2, RZ, UR11, R3 ;  /* 0x0000000bff027c19 */ /* 0x000fe20008011603 */
[----:B------:R-:W-:Y:S01]  /*6cd0*/  IMAD.MOV.U32 R3, RZ, RZ, R9 ;  /* 0x000000ffff037224 */ /* 0x000fe200078e0009 */
[----:B------:R-:W-:Y:S01]  /*6ce0*/  IADD3 R5, P1, RZ, -R6, RZ ;  /* 0x80000006ff057210 */ /* 0x000fe20007f3e0ff */
[----:B------:R-:W2:Y:S01]  /*6cf0*/  LDC R24, c[0x0][0x144] ;  /* 0x00005100ff187b82 */ /* 0x000ea20000000800 */
[----:B0-----:R-:W-:Y:S01]  /*6d00*/  I2FP.F32.U32 R7, R17 ;  /* 0x0000001100077245 */ /* 0x001fe20000201000 */
[----:B------:R-:W-:Y:S01]  /*6d10*/  ULDC.64 UR12, c[0x0][0x640] ;  /* 0x00019000000c7ab9 */ /* 0x000fe20000000a00 */
[----:B------:R-:W-:Y:S01]  /*6d20*/  ULDC UR10, c[0x0][0x608] ;  /* 0x00018200000a7ab9 */ /* 0x000fe20000000800 */
[----:B------:R-:W-:Y:S01]  /*6d30*/  IMAD.X R2, RZ, RZ, ~R2, P1 ;  /* 0x000000ffff027224 */ /* 0x000fe200008e0e02 */
[----:B------:R-:W-:-:S03]  /*6d40*/  ISETP.NE.U32.AND P1, PT, RZ, UR12, PT ;  /* 0x0000000cff007c0c */ /* 0x000fc6000bf25070 */
[----:B------:R-:W-:Y:S01]  /*6d50*/  IMAD R4, R2, UR8, RZ ;  /* 0x0000000802047c24 */ /* 0x000fe2000f8e02ff */
[----:B------:R-:W0:Y:S01]  /*6d60*/  LDC R20, c[0x0][0x148] ;  /* 0x00005200ff147b82 */ /* 0x000e220000000800 */
[----:B------:R-:W-:Y:S01]  /*6d70*/  IMAD.MOV.U32 R2, RZ, RZ, R0 ;  /* 0x000000ffff027224 */ /* 0x000fe200078e0000 */
[----:B------:R-:W-:-:S03]  /*6d80*/  ISETP.NE.AND.EX P1, PT, RZ, UR13, PT, P1 ;  /* 0x0000000dff007c0c */ /* 0x000fc6000bf25310 */
[----:B------:R-:W-:Y:S01]  /*6d90*/  IMAD.WIDE.U32 R2, R5, UR8, R2 ;  /* 0x0000000805027c25 */ /* 0x000fe2000f8e0002 */
[----:B------:R-:W-:-:S03]  /*6da0*/  ULDC UR8, c[0x0][0x150] ;  /* 0x0000540000087ab9 */ /* 0x000fc60000000800 */
[----:B------:R-:W-:Y:S02]  /*6db0*/  IMAD R5, R5, UR9, R4 ;  /* 0x0000000905057c24 */ /* 0x000fe4000f8e0204 */
[----:B------:R-:W-:Y:S01]  /*6dc0*/  FMUL R4, R7, UR8 ;  /* 0x0000000807047c20 */ /* 0x000fe20008400000 */
[----:B------:R-:W-:Y:S01]  /*6dd0*/  ULDC UR8, c[0x0][0x618] ;  /* 0x0001860000087ab9 */ /* 0x000fe20000000800 */
[----:B------:R-:W-:Y:S01]  /*6de0*/  ULDC UR9, c[0x0][0x154] ;  /* 0x0000550000097ab9 */ /* 0x000fe20000000800 */
[----:B------:R-:W-:-:S03]  /*6df0*/  IMAD.IADD R3, R3, 0x1, R5 ;  /* 0x0000000103037824 */ /* 0x000fc600078e0205 */
[----:B------:R-:W3:Y:S02]  /*6e00*/  F2I.U32.TRUNC.NTZ R4, R4 ;  /* 0x0000000400047305 */ /* 0x000ee4000020f000 */
[----:B------:R-:W-:Y:S02]  /*6e10*/  SHF.R.U64 R7, R2, UR8, R3 ;  /* 0x0000000802077c19 */ /* 0x000fe40008001203 */
[----:B-1----:R-:W-:-:S05]  /*6e20*/  I2FP.F32.U32 R2, R13 ;  /* 0x0000000d00027245 */ /* 0x002fca0000201000 */
[----:B------:R-:W-:Y:S01]  /*6e30*/  FMUL R22, R2, UR9 ;  /* 0x0000000902167c20 */ /* 0x000fe20008400000 */
[----:B------:R-:W-:Y:S01]  /*6e40*/  SHF.R.U32.HI R2, RZ, UR8, R3 ;  /* 0x00000008ff027c19 */ /* 0x000fe20008011603 */
[----:B------:R-:W-:-:S03]  /*6e50*/  ULDC UR8, c[0x0][0x658] ;  /* 0x0001960000087ab9 */ /* 0x000fc60000000800 */
[--C-:B------:R-:W-:Y:S01]  /*6e60*/  SHF.R.U64 R21, R7, UR10, R2.reuse ;  /* 0x0000000a07157c19 */ /* 0x100fe20008001202 */
[----:B------:R-:W1:Y:S01]  /*6e70*/  F2I.U32.TRUNC.NTZ R22, R22 ;  /* 0x0000001600167305 */ /* 0x000e62000020f000 */
[----:B------:R-:W-:Y:S01]  /*6e80*/  SHF.R.U32.HI R2, RZ, UR10, R2 ;  /* 0x0000000aff027c19 */ /* 0x000fe20008011602 */
[----:B---3--:R-:W-:-:S03]  /*6e90*/  IMAD.MOV R4, RZ, RZ, -R4 ;  /* 0x000000ffff047224 */ /* 0x008fc600078e0a04 */
[--C-:B------:R-:W-:Y:S01]  /*6ea0*/  SHF.R.U64 R19, R21, UR8, R2.reuse ;  /* 0x0000000815137c19 */ /* 0x100fe20008001202 */
[----:B--2---:R-:W-:Y:S01]  /*6eb0*/  IMAD R17, R24, R4, R17 ;  /* 0x0000000418117224 */ /* 0x004fe200078e0211 */
[----:B------:R-:W-:-:S03]  /*6ec0*/  SHF.R.U32.HI R23, RZ, UR8, R2 ;  /* 0x00000008ff177c19 */ /* 0x000fc60008011602 */
[----:B------:R-:W-:Y:S02]  /*6ed0*/  IMAD.MOV.U32 R2, RZ, RZ, R19 ;  /* 0x000000ffff027224 */ /* 0x000fe400078e0013 */
[----:B------:R-:W-:Y:S01]  /*6ee0*/  IMAD.MOV.U32 R3, RZ, RZ, R23 ;  /* 0x000000ffff037224 */ /* 0x000fe200078e0017 */
[----:B------:R-:W-:Y:S06]  /*6ef0*/  @!P1 BRA `(.L_x_54) ;  /* 0x0000000000289947 */ /* 0x000fec0003800000 */
[----:B------:R-:W-:Y:S02]  /*6f00*/  ULDC UR8, c[0x0][0x64c] ;  /* 0x0001930000087ab9 */ /* 0x000fe40000000800 */
[----:B------:R-:W-:-:S05]  /*6f10*/  IADD3 R3, P1, R19, UR8, RZ ;  /* 0x0000000813037c10 */ /* 0x000fca000ff3e0ff */
[----:B------:R-:W-:-:S04]  /*6f20*/  IMAD.X R23, RZ, RZ, R23, P1 ;  /* 0x000000ffff177224 */ /* 0x000fc800008e0617 */
[----:B------:R-:W-:-:S04]  /*6f30*/  IMAD.WIDE.U32 R4, R23, UR12, RZ ;  /* 0x0000000c17047c25 */ /* 0x000fc8000f8e00ff */
[----:B------:R-:W-:-:S04]  /*6f40*/  IMAD.WIDE.U32 R4, P1, R3, UR13, R4 ;  /* 0x0000000d03047c25 */ /* 0x000fc8000f820004 */
[----:B------:R-:W-:-:S04]  /*6f50*/  IMAD.WIDE.U32 R2, R3, UR12, RZ ;  /* 0x0000000c03027c25 */ /* 0x000fc8000f8e00ff */
[----:B------:R-:W-:Y:S01]  /*6f60*/  IMAD.MOV.U32 R2, RZ, RZ, R5 ;  /* 0x000000ffff027224 */ /* 0x000fe200078e0005 */
[----:B------:R-:W-:Y:S01]  /*6f70*/  IADD3 RZ, P2, R3, R4, RZ ;  /* 0x0000000403ff7210 */ /* 0x000fe20007f5e0ff */
[----:B------:R-:W-:-:S04]  /*6f80*/  IMAD.X R3, RZ, RZ, RZ, P1 ;  /* 0x000000ffff037224 */ /* 0x000fc800008e06ff */
[----:B------:R-:W-:-:S08]  /*6f90*/  IMAD.WIDE.U32.X R2, R23, UR13, R2, P2 ;  /* 0x0000000d17027c25 */ /* 0x000fd000090e0402 */
.L_x_54:
[----:B------:R-:W-:Y:S01]  /*6fa0*/  ISETP.NE.AND P1, PT, R10, 0x1, PT ;  /* 0x000000010a00780c */ /* 0x000fe20003f25270 */
[----:B------:R-:W-:Y:S01]  /*6fb0*/  ULDC UR8, c[0x0][0x648] ;  /* 0x0001920000087ab9 */ /* 0x000fe20000000800 */
[----:B-1----:R-:W-:Y:S01]  /*6fc0*/  IMAD.MOV R22, RZ, RZ, -R22 ;  /* 0x000000ffff167224 */ /* 0x002fe200078e0a16 */
[----:B------:R-:W-:Y:S01]  /*6fd0*/  SHF.R.U64 R2, R2, UR8, R3 ;  /* 0x0000000802027c19 */ /* 0x000fe20008001203 */
[----:B------:R-:W-:Y:S01]  /*6fe0*/  ULDC UR8, c[0x0][0x638] ;  /* 0x00018e0000087ab9 */ /* 0x000fe20000000800 */
[----:B------:R-:W-:Y:S01]  /*6ff0*/  LOP3.LUT R21, R21, UR6, RZ, 0xc0, !PT ;  /* 0x0000000615157c12 */ /* 0x000fe2000f8ec0ff */
[----:B------:R-:W-:Y:S02]  /*7000*/  ULDC UR9, c[0x0][0x610] ;  /* 0x0001840000097ab9 */ /* 0x000fe40000000800 */
[----:B------:R-:W-:Y:S02]  /*7010*/  IMAD.MOV R4, RZ, RZ, -R2 ;  /* 0x000000ffff047224 */ /* 0x000fe400078e0a02 */
[----:B------:R-:W-:-:S02]  /*7020*/  IMAD R2, R2, UR5, R21 ;  /* 0x0000000502027c24 */ /* 0x000fc4000f8e0215 */
[----:B------:R-:W-:Y:S01]  /*7030*/  IMAD R19, R4, UR8, R19 ;  /* 0x0000000804137c24 */ /* 0x000fe2000f8e0213 */
[----:B------:R-:W-:Y:S01]  /*7040*/  ULDC UR8, c[0x0][0x600] ;  /* 0x0001800000087ab9 */ /* 0x000fe20000000800 */
[----:B0-----:R-:W-:Y:S01]  /*7050*/  @P1 IMAD R17, R20, R22, R13 ;  /* 0x0000001614111224 */ /* 0x001fe200078e020d */
[----:B------:R-:W-:-:S03]  /*7060*/  LOP3.LUT R20, R7, UR4, RZ, 0xc0, !PT ;  /* 0x0000000407147c12 */ /* 0x000fc6000f8ec0ff */
[----:B------:R-:W-:Y:S02]  /*7070*/  IMAD R13, R2, UR9, R17 ;  /* 0x00000009020d7c24 */ /* 0x000fe4000f8e0211 */
[----:B------:R-:W-:Y:S02]  /*7080*/  IMAD R4, R19, UR8, R20 ;  /* 0x0000000813047c24 */ /* 0x000fe4000f8e0214 */
[----:B------:R-:W-:-:S03]  /*7090*/  IMAD.MOV.U32 R2, RZ, RZ, 0x1 ;  /* 0x00000001ff027424 */ /* 0x000fc600078e00ff */
[----:B------:R-:W-:Y:S02]  /*70a0*/  SEL R17, R4, R13, !P1 ;  /* 0x0000000d04117207 */ /* 0x000fe40004800000 */
[----:B------:R-:W-:-:S07]  /*70b0*/  SEL R13, R13, R4, !P1 ;  /* 0x000000040d0d7207 */ /* 0x000fce0004800000 */
.L_x_52:
[----:B------:R-:W-:Y:S05]  /*70c0*/  BSYNC B1 ;  /* 0x0000000000017941 */ /* 0x000fea0003800000 */
.L_x_51:
[----:B------:R-:W-:-:S13]  /*70d0*/  LOP3.LUT P1, RZ, R2, 0xff, RZ, 0xc0, !PT ;  /* 0x000000ff02ff7812 */ /* 0x000fda000782c0ff */
[----:B------:R-:W-:Y:S05]  /*70e0*/  @P1 BRA `(.L_x_55) ;  /* 0xfffffff400101947 */ /* 0x000fea000383ffff */
[----:B------:R-:W-:Y:S05]  /*70f0*/  BSYNC B0 ;  /* 0x0000000000007941 */ /* 0x000fea0003800000 */
.L_x_43:
[----:B------:R-:W-:-:S03]  /*7100*/  UMOV UR8, 0xffffffff ;  /* 0xffffffff00087882 */ /* 0x000fc60000000000 */
[----:B------:R-:W-:Y:S05]  /*7110*/  BRA.DIV UR8, `(.L_x_56) ;  /* 0x0000000208d47947 */ /* 0x000fea000b800000 */
[----:B------:R-:W-:-:S13]  /*7120*/  ELECT P0, URZ, PT ;  /* 0x00000000003f782f */ /* 0x000fda0003800000 */
.L_x_68:
[----:B------:R-:W-:Y:S04]  /*7130*/  BSSY B0, `(.L_x_57) ;  /* 0x0000019000007945 */ /* 0x000fe80003800000 */
[----:B------:R-:W-:Y:S05]  /*7140*/  @!P0 BRA `(.L_x_58) ;  /* 0x00000000005c8947 */ /* 0x000fea0003800000 */
[----:B------:R-:W-:-:S04]  /*7150*/  LOP3.LUT R8, R8, 0x2, RZ, 0xfc, !PT ;  /* 0x0000000208087812 */ /* 0x000fc800078efcff */
[----:B------:R-:W-:-:S13]  /*7160*/  ISETP.NE.AND P0, PT, R8, 0x3, PT ;  /* 0x000000030800780c */ /* 0x000fda0003f05270 */
[----:B------:R-:W-:Y:S05]  /*7170*/  @!P0 BRA `(.L_x_59) ;  /* 0x0000000000048947 */ /* 0x000fea0003800000 */
[----:B------:R-:W-:Y:S01]  /*7180*/  BPT.TRAP 0x1 ;  /* 0x000000040000795c */ /* 0x000fe20000300000 */
.L_x_59:
[----:B------:R-:W0:Y:S01]  /*7190*/  S2R R3, SR_CgaCtaId ;  /* 0x0000000000037919 */ /* 0x000e220000008800 */
[----:B------:R-:W-:Y:S02]  /*71a0*/  MOV R0, 0x400 ;  /* 0x0000040000007802 */ /* 0x000fe40000000f00 */
[----:B------:R-:W-:Y:S02]  /*71b0*/  SHF.L.U32 R2, R12, 0x1f, RZ ;  /* 0x0000001f0c027819 */ /* 0x000fe400000006ff */
[----:B0-----:R-:W-:-:S05]  /*71c0*/  LEA R0, R3, R0, 0x18 ;  /* 0x0000000003007211 */ /* 0x001fca00078ec0ff */
[----:B------:R-:W-:-:S04]  /*71d0*/  VIADD R0, R0, 0x10 ;  /* 0x0000001000007836 */ /* 0x000fc80000000000 */
[C---:B------:R-:W-:Y:S02]  /*71e0*/  IMAD R5, R11.reuse, 0x8, R0 ;  /* 0x000000080b057824 */ /* 0x040fe400078e0200 */
[----:B------:R-:W-:Y:S02]  /*71f0*/  VIADD R11, R11, 0x1 ;  /* 0x000000010b0b7836 */ /* 0x000fe40000000000 */
[----:B------:R-:W0:Y:S03]  /*7200*/  SYNCS.PHASECHK.TRANS64.TRYWAIT P0, [R5+URZ], R2 ;  /* 0x00000002050075a7 */ /* 0x000e26000800017f */
[----:B------:R-:W-:-:S04]  /*7210*/  ISETP.NE.AND P1, PT, R11, 0x2, PT ;  /* 0x000000020b00780c */ /* 0x000fc80003f25270 */
[----:B------:R-:W-:Y:S02]  /*7220*/  SEL R3, RZ, 0x1, P1 ;  /* 0x00000001ff037807 */ /* 0x000fe40000800000 */
[----:B------:R-:W-:Y:S02]  /*7230*/  SEL R11, R11, RZ, P1 ;  /* 0x000000ff0b0b7207 */ /* 0x000fe40000800000 */
[----:B------:R-:W-:Y:S01]  /*7240*/  LOP3.LUT R3, R12, R3, RZ, 0x3c, !PT ;  /* 0x000000030c037212 */ /* 0x000fe200078e3cff */
[----:B0-----:R-:W-:Y:S06]  /*7250*/  @!P0 BRA `(.L_x_60) ;  /* 0x0000000000a88947 */ /* 0x001fec0003800000 */
.L_x_69:
[----:B------:R-:W-:Y:S01]  /*7260*/  IMAD R11, R11, 0x8, R0 ;  /* 0x000000080b0b7824 */ /* 0x000fe200078e0200 */
[----:B------:R-:W-:-:S07]  /*7270*/  SHF.L.U32 R0, R3, 0x1f, RZ ;  /* 0x0000001f03007819 */ /* 0x000fce00000006ff */
.L_x_61:
[----:B-1----:R1:W2:Y:S02]  /*7280*/  SYNCS.PHASECHK.TRANS64.TRYWAIT P0, [R11+URZ], R0 ;  /* 0x000000000b0075a7 */ /* 0x0022a4000800017f */
[----:B--2---:R-:W-:Y:S05]  /*7290*/  @!P0 NANOSLEEP.SYNCS 0x989680 ;  /* 0x009896800000895d */ /* 0x004fea0003900000 */
[----:B------:R-:W2:Y:S02]  /*72a0*/  @!P0 SYNCS.PHASECHK.TRANS64 P0, [R11+URZ], R0 ;  /* 0x000000000b0085a7 */ /* 0x000ea4000800007f */
[----:B--2---:R-:W-:Y:S05]  /*72b0*/  @!P0 BRA `(.L_x_61) ;  /* 0xfffffffc00f08947 */ /* 0x004fea000383ffff */
.L_x_58:
[----:B------:R-:W-:Y:S05]  /*72c0*/  BSYNC B0 ;  /* 0x0000000000007941 */ /* 0x000fea0003800000 */
.L_x_57:
[----:B------:R-:W-:Y:S05]  /*72d0*/  EXIT ;  /* 0x000000000000794d */ /* 0x000fea0003800000 */
.L_x_17:
[----:B-1----:R-:W-:-:S04]  /*72e0*/  IMAD.U32 R16, RZ, RZ, UR6 ;  /* 0x00000006ff107e24 */ /* 0x002fc8000f8e00ff */
[----:B------:R1:W4:Y:S03]  /*72f0*/  SYNCS.PHASECHK.TRANS64.TRYWAIT P0, [R16+URZ], R15 ;  /* 0x0000000f100075a7 */ /* 0x000326000800017f */
[----:B----4-:R-:W-:Y:S05]  /*7300*/  @!P0 NANOSLEEP.SYNCS 0x989680 ;  /* 0x009896800000895d */ /* 0x010fea0003900000 */
[----:B------:R-:W4:Y:S02]  /*7310*/  @!P0 SYNCS.PHASECHK.TRANS64 P0, [R16+URZ], R15 ;  /* 0x0000000f100085a7 */ /* 0x000f24000800007f */
[----:B----4-:R-:W-:Y:S05]  /*7320*/  @!P0 BRA `(.L_x_17) ;  /* 0xfffffffc00ec8947 */ /* 0x010fea000383ffff */
[----:B------:R-:W-:Y:S05]  /*7330*/  BRA `(.L_x_16) ;  /* 0xffffffa000007947 */ /* 0x000fea000383ffff */
.L_x_23:
[----:B-1----:R-:W-:-:S04]  /*7340*/  IMAD.U32 R65, RZ, RZ, UR14 ;  /* 0x0000000eff417e24 */ /* 0x002fc8000f8e00ff */
[----:B------:R1:W4:Y:S03]  /*7350*/  SYNCS.PHASECHK.TRANS64.TRYWAIT P0, [R65+URZ], R64 ;  /* 0x00000040410075a7 */ /* 0x000326000800017f */
[----:B----4-:R-:W-:Y:S05]  /*7360*/  @!P0 NANOSLEEP.SYNCS 0x989680 ;  /* 0x009896800000895d */ /* 0x010fea0003900000 */
[----:B------:R-:W4:Y:S02]  /*7370*/  @!P0 SYNCS.PHASECHK.TRANS64 P0, [R65+URZ], R64 ;  /* 0x00000040410085a7 */ /* 0x000f24000800007f */
[----:B----4-:R-:W-:Y:S05]  /*7380*/  @!P0 BRA `(.L_x_23) ;  /* 0xfffffffc00ec8947 */ /* 0x010fea000383ffff */
[----:B------:R-:W-:Y:S05]  /*7390*/  BRA `(.L_x_22) ;  /* 0xffffffa800dc7947 */ /* 0x000fea000383ffff */
.L_x_44:
[----:B------:R-:W-:Y:S01]  /*73a0*/  BSSY B1, `(.L_x_62) ;  /* 0x0000006000017945 */ /* 0x000fe20003800000 */
[----:B------:R-:W-:-:S07]  /*73b0*/  IMAD.MOV.U32 R2, RZ, RZ, -0x1 ;  /* 0xffffffffff027424 */ /* 0x000fce00078e00ff */
[----:B------:R-:W-:Y:S05]  /*73c0*/  WARPSYNC.COLLECTIVE R2, `(.L_x_63) ;  /* 0x00000000020c7348 */ /* 0x000fea0003c00000 */
[----:B------:R-:W-:Y:S02]  /*73d0*/  ELECT P1, UR62, PT ;  /* 0x00000000003e782f */ /* 0x000fe40003820000 */
[----:B------:R-:W-:Y:S01]  /*73e0*/  MOV R2, UR62 ;  /* 0x0000003e00027c02 */ /* 0x000fe20008000f00 */
[----:B------:R-:W-:Y:S10]  /*73f0*/  ENDCOLLECTIVE ;  /* 0x000000000000791b */ /* 0x000ff40003800000 */
.L_x_63:
[----:B------:R-:W-:Y:S05]  /*7400*/  BSYNC B1 ;  /* 0x0000000000017941 */ /* 0x000fea0003800000 */
.L_x_62:
[----:B------:R-:W-:Y:S05]  /*7410*/  BRA `(.L_x_64) ;  /* 0xfffffff000507947 */ /* 0x000fea000383ffff */
.L_x_47:
[----:B0-----:R0:W1:Y:S02]  /*7420*/  SYNCS.PHASECHK.TRANS64.TRYWAIT P1, [R20+URZ+0x10], R5 ;  /* 0x00001005140075a7 */ /* 0x001064000802017f */
[----:B-1----:R-:W-:Y:S05]  /*7430*/  @!P1 NANOSLEEP.SYNCS 0x989680 ;  /* 0x009896800000995d */ /* 0x002fea0003900000 */
[----:B------:R-:W1:Y:S02]  /*7440*/  @!P1 SYNCS.PHASECHK.TRANS64 P1, [R20+URZ+0x10], R5 ;  /* 0x00001005140095a7 */ /* 0x000e64000802007f */
[----:B-1----:R-:W-:Y:S05]  /*7450*/  @!P1 BRA `(.L_x_47) ;  /* 0xfffffffc00f09947 */ /* 0x002fea000383ffff */
[----:B------:R-:W-:Y:S05]  /*7460*/  BRA `(.L_x_65) ;  /* 0xfffffff000847947 */ /* 0x000fea000383ffff */
.L_x_56:
[----:B------:R-:W-:Y:S01]  /*7470*/  BSSY B0, `(.L_x_66) ;  /* 0x0000006000007945 */ /* 0x000fe20003800000 */
[----:B------:R-:W-:-:S07]  /*7480*/  IMAD.MOV.U32 R2, RZ, RZ, -0x1 ;  /* 0xffffffffff027424 */ /* 0x000fce00078e00ff */
[----:B------:R-:W-:Y:S05]  /*7490*/  WARPSYNC.COLLECTIVE R2, `(.L_x_67) ;  /* 0x00000000020c7348 */ /* 0x000fea0003c00000 */
[----:B------:R-:W-:Y:S02]  /*74a0*/  ELECT P1, UR62, PT ;  /* 0x00000000003e782f */ /* 0x000fe40003820000 */
[----:B------:R-:W-:Y:S01]  /*74b0*/  MOV R2, UR62 ;  /* 0x0000003e00027c02 */ /* 0x000fe20008000f00 */
[----:B------:R-:W-:Y:S10]  /*74c0*/  ENDCOLLECTIVE ;  /* 0x000000000000791b */ /* 0x000ff40003800000 */
.L_x_67:
[----:B------:R-:W-:Y:S05]  /*74d0*/  BSYNC B0 ;  /* 0x0000000000007941 */ /* 0x000fea0003800000 */
.L_x_66:
[----:B------:R-:W-:Y:S01]  /*74e0*/  PLOP3.LUT P0, PT, P1, PT, PT, 0x80, 0x0 ;  /* 0x000000000000781c */ /* 0x000fe20000f0f070 */
[----:B------:R-:W-:-:S12]  /*74f0*/  BRA `(.L_x_68) ;  /* 0xfffffffc000c7947 */ /* 0x000fd8000383ffff */
.L_x_60:
[----:B0-----:R0:W1:Y:S02]  /*7500*/  SYNCS.PHASECHK.TRANS64.TRYWAIT P0, [R5+URZ], R2 ;  /* 0x00000002050075a7 */ /* 0x001064000800017f */
[----:B-1----:R-:W-:Y:S05]  /*7510*/  @!P0 NANOSLEEP.SYNCS 0x989680 ;  /* 0x009896800000895d */ /* 0x002fea0003900000 */
[----:B------:R-:W1:Y:S02]  /*7520*/  @!P0 SYNCS.PHASECHK.TRANS64 P0, [R5+URZ], R2 ;  /* 0x00000002050085a7 */ /* 0x000e64000800007f */
[----:B-1----:R-:W-:Y:S05]  /*7530*/  @!P0 BRA `(.L_x_60) ;  /* 0xfffffffc00f08947 */ /* 0x002fea000383ffff */
[----:B------:R-:W-:Y:S05]  /*7540*/  BRA `(.L_x_69) ;  /* 0xfffffffc00447947 */ /* 0x000fea000383ffff */
.L_x_70:
[----:B------:R-:W-:-:S00]  /*7550*/  BRA `(.L_x_70) ;  /* 0xfffffffc00fc7947 */ /* 0x000fc0000383ffff */
[----:B------:R-:W-:-:S00]  /*7560*/  NOP ;  /* 0x0000000000007918 */ /* 0x000fc00000000000 */
        /* <DEDUP_REMOVED lines=9> */
.L_x_71:


//--------------------- .nv.shared._ZN7cutlass13device_kernelINS_4gemm6kernel13GemmUniversalIN4cute5tupleIJiiiiEEENS1_10collective13CollectiveMmaINS1_37MainloopSm90TmaGmmaWarpSpecializedFP8ILi2ENS5_IJNS4_1CILi1EEESB_SB_EEENS1_35KernelTmaWarpSpecializedCooperativeEEENS5_IJNSA_ILi384EEENSA_ILi16EEENSA_ILi256EEEEEENS_12float_e4m3_tENS5_IJlSB_lEEESJ_SK_NS4_8TiledMMAINS4_8MMA_AtomIJNS4_4SM904GMMA30MMA_64x16x32_F32E4M3E4M3_SS_TNILNSO_7ScaleInE1ELSQ_1EEEEEENS4_6LayoutINS5_IJNSA_ILi2EEESB_SB_EEENS5_IJSB_NSA_ILi0EEESW_EEEEENS5_IJNS4_10UnderscoreESZ_SZ_EEEEENS4_13SM90_TMA_LOADENS4_14ComposedLayoutINS4_7SwizzleILi3ELi4ELi3EEENS4_18smem_ptr_flag_bitsILi8EEENST_INS5_IJNSA_ILi8EEENSA_ILi128EEEEEENS5_IJS19_SB_EEEEEEEvNS4_8identityES12_S1D_vS1E_EENS_8epilogue10collective6detail29Sm90TmaWarpSpecializedAdapterINS1H_15DefaultEpilogueISJ_SK_SK_NS1G_6thread17LinearCombinationISJ_Li1EffLNS1L_9ScaleType4KindE0ELNS_15FloatRoundStyleE2ESJ_EENS1_15EpilogueDefaultEEEEEvvEEEEvNT_6ParamsE --------------------------
	.section	.nv.shared._ZN7cutlass13device_kernelINS_4gemm6kernel13GemmUniversalIN4cute5tupleIJiiiiEEENS1_10collective13CollectiveMmaINS1_37MainloopSm90TmaGmmaWarpSpecializedFP8ILi2ENS5_IJNS4_1CILi1EEESB_SB_EEENS1_35KernelTmaWarpSpecializedCooperativeEEENS5_IJNSA_ILi384EEENSA_ILi16EEENSA_ILi256EEEEEENS_12float_e4m3_tENS5_IJlSB_lEEESJ_SK_NS4_8TiledMMAINS4_8MMA_AtomIJNS4_4SM904GMMA30MMA_64x16x32_F32E4M3E4M3_SS_TNILNSO_7ScaleInE1ELSQ_1EEEEEENS4_6LayoutINS5_IJNSA_ILi2EEESB_SB_EEENS5_IJSB_NSA_ILi0EEESW_EEEEENS5_IJNS4_10UnderscoreESZ_SZ_EEEEENS4_13SM90_TMA_LOADENS4_14ComposedLayoutINS4_7SwizzleILi3ELi4ELi3EEENS4_18smem_ptr_flag_bitsILi8EEENST_INS5_IJNSA_ILi8EEENSA_ILi128EEEEEENS5_IJS19_SB_EEEEEEEvNS4_8identityES12_S1D_vS1E_EENS_8epilogue10collective6detail29Sm90TmaWarpSpecializedAdapterINS1H_15DefaultEpilogueISJ_SK_SK_NS1G_6thread17LinearCombinationISJ_Li1EffLNS1L_9ScaleType4KindE0ELNS_15FloatRoundStyleE2ESJ_EENS1_15EpilogueDefaultEEEEEvvEEEEvNT_6ParamsE,"aw",@nobits
	.sectionflags	@""
	.align	16
	.zero		1024


//--------------------- .nv.shared.reserved.0     --------------------------
	.section	.nv.shared.reserved.0,"aw",@nobits
	.weak		__nv_reservedSMEM_offset_0_alias
	.size		__nv_reservedSMEM_offset_0_alias, 0, 0
	.other		__nv_reservedSMEM_offset_0_alias,@"STO_CUDA_RESERVED_SHARED STV_DEFAULT"
__nv_reservedSMEM_offset_0_alias:
	.zero		0


//--------------------- .nv.global                --------------------------
	.section	.nv.global,"aw",@nobits
.nv.global:
	.type		_ZN40_INTERNAL_de2004bf_4_k_cu_1adeca5b_120084cute1_E,@object
	.size		_ZN40_INTERNAL_de2004bf_4_k_cu_1adeca5b_120084cute1_E,(_ZN40_INTERNAL_de2004bf_4_k_cu_1adeca5b_120084cuda3std3__45__cpo6cbeginE - _ZN40_INTERNAL_de2004bf_4_k_cu_1adeca5b_120084cute1_E)
_ZN40_INTERNAL_de2004bf_4_k_cu_1adeca5b_120084cute1_E:
	.zero		1
	.type		_ZN40_INTERNAL_de2004bf_4_k_cu_1adeca5b_120084cuda3std3__45__cpo6cbeginE,@object
	.size		_ZN40_INTERNAL_de2004bf_4_k_cu_1adeca5b_120084cuda3std3__45__cpo6cbeginE,(_ZN40_INTERNAL_de2004bf_4_k_cu_1adeca5b_120084cuda3std3__48in_placeE - _ZN40_INTERNAL_de2004bf_4_k_cu_1adeca5b_120084cuda3std3__45__cpo6cbeginE)
_ZN40_INTERNAL_de2004bf_4_k_cu_1adeca5b_120084cuda3std3__45__cpo6cbeginE:
	.zero		1
	.type		_ZN40_INTERNAL_de2004bf_4_k_cu_1adeca5b_120084cuda3std3__48in_placeE,@object
	.size		_ZN40_INTERNAL_de2004bf_4_k_cu_1adeca5b_120084cuda3std3__48in_placeE,(_ZN40_INTERNAL_de2004bf_4_k_cu_1adeca5b_120084cuda3std6ranges3__45__cpo9iter_moveE - _ZN40_INTERNAL_de2004bf_4_k_cu_1adeca5b_120084cuda3std3__48in_placeE)
_ZN40_INTERNAL_de2004bf_4_k_cu_1adeca5b_120084cuda3std3__48in_placeE:
	.zero		1
	.type		_ZN40_INTERNAL_de2004bf_4_k_cu_1adeca5b_120084cuda3std6ranges3__45__cpo9iter_moveE,@object
	.size		_ZN40_INTERNAL_de2004bf_4_k_cu_1adeca5b_120084cuda3std6ranges3__45__cpo9iter_moveE,(_ZN40_INTERNAL_de2004bf_4_k_cu_1adeca5b_120084cuda3std3__45__cpo5beginE - _ZN40_INTERNAL_de2004bf_4_k_cu_1adeca5b_120084cuda3std6ranges3__45__cpo9iter_moveE)
_ZN40_INTERNAL_de2004bf_4_k_cu_1adeca5b_120084cuda3std6ranges3__45__cpo9iter_moveE:
	.zero		1
	.type		_ZN40_INTERNAL_de2004bf_4_k_cu_1adeca5b_120084cuda3std3__45__cpo5beginE,@object
	.size		_ZN40_INTERNAL_de2004bf_4_k_cu_1adeca5b_120084cuda3std3__45__cpo5beginE,(_ZN40_INTERNAL_de2004bf_4_k_cu_1adeca5b_120084cuda3std3__442_GLOBAL__N__de2004bf_4_k_cu_1adeca5b_120086ignoreE - _ZN40_INTERNAL_de2004bf_4_k_cu_1adeca5b_120084cuda3std3__45__cpo5beginE)
_ZN40_INTERNAL_de2004bf_4_k_cu_1adeca5b_120084cuda3std3__45__cpo5beginE:
	.zero		1
	.type		_ZN40_INTERNAL_de2004bf_4_k_cu_1adeca5b_120084cuda3std3__442_GLOBAL__N__de2004bf_4_k_cu_1adeca5b_120086ignoreE,@object
	.size		_ZN40_INTERNAL_de2004bf_4_k_cu_1adeca5b_120084cuda3std3__442_GLOBAL__N__de2004bf_4_k_cu_1adeca5b_120086ignoreE,(_ZN40_INTERNAL_de2004bf_4_k_cu_1adeca5b_120084cute7productE - _ZN40_INTERNAL_de2004bf_4_k_cu_1adeca5b_120084cuda3std3__442_GLOBAL__N__de2004bf_4_k_cu_1adeca5b_120086ignoreE)
_ZN40_INTERNAL_de2004bf_4_k_cu_1adeca5b_120084cuda3std3__442_GLOBAL__N__de2004bf_4_k_cu_1adeca5b_120086ignoreE:
	.zero		1
	.type		_ZN40_INTERNAL_de2004bf_4_k_cu_1adeca5b_120084cute7productE,@object
	.size		_ZN40_INTERNAL_de2004bf_4_k_cu_1adeca5b_120084cute7productE,(_ZN40_INTERNAL_de2004bf_4_k_cu_1adeca5b_120084cuda3std3__45__cpo3endE - _ZN40_INTERNAL_de2004bf_4_k_cu_1adeca5b_120084cute7productE)
_ZN40_INTERNAL_de2004bf_4_k_cu_1adeca5b_120084cute7productE:
	.zero		1
	.type		_ZN40_INTERNAL_de2004bf_4_k_cu_1adeca5b_120084cuda3std3__45__cpo3endE,@object
	.size		_ZN40_INTERNAL_de2004bf_4_k_cu_1adeca5b_120084cuda3std3__45__cpo3endE,(_ZN40_INTERNAL_de2004bf_4_k_cu_1adeca5b_120084cuda3std3__419piecewise_constructE - _ZN40_INTERNAL_de2004bf_4_k_cu_1adeca5b_120084cuda3std3__45__cpo3endE)
_ZN40_INTERNAL_de2004bf_4_k_cu_1adeca5b_120084cuda3std3__45__cpo3endE:
	.zero		1
	.type		_ZN40_INTERNAL_de2004bf_4_k_cu_1adeca5b_120084cuda3std3__419piecewise_constructE,@object
	.size		_ZN40_INTERNAL_de2004bf_4_k_cu_1adeca5b_120084cuda3std3__419piecewise_constructE,(_ZN40_INTERNAL_de2004bf_4_k_cu_1adeca5b_120084cuda3std3__45__cpo4cendE - _ZN40_INTERNAL_de2004bf_4_k_cu_1adeca5b_120084cuda3std3__419piecewise_constructE)
_ZN40_INTERNAL_de2004bf_4_k_cu_1adeca5b_120084cuda3std3__419piecewise_constructE:
	.zero		1
	.type		_ZN40_INTERNAL_de2004bf_4_k_cu_1adeca5b_120084cuda3std3__45__cpo4cendE,@object
	.size		_ZN40_INTERNAL_de2004bf_4_k_cu_1adeca5b_120084cuda3std3__45__cpo4cendE,(_ZN40_INTERNAL_de2004bf_4_k_cu_1adeca5b_120084cuda3std6ranges3__45__cpo4swapE - _ZN40_INTERNAL_de2004bf_4_k_cu_1adeca5b_120084cuda3std3__45__cpo4cendE)
_ZN40_INTERNAL_de2004bf_4_k_cu_1adeca5b_120084cuda3std3__45__cpo4cendE:
	.zero		1
	.type		_ZN40_INTERNAL_de2004bf_4_k_cu_1adeca5b_120084cuda3std6ranges3__45__cpo4swapE,@object
	.size		_ZN40_INTERNAL_de2004bf_4_k_cu_1adeca5b_120084cuda3std6ranges3__45__cpo4swapE,(.L_7 - _ZN40_INTERNAL_de2004bf_4_k_cu_1adeca5b_120084cuda3std6ranges3__45__cpo4swapE)
_ZN40_INTERNAL_de2004bf_4_k_cu_1adeca5b_120084cuda3std6ranges3__45__cpo4swapE:
	.zero		1
.L_7:


//--------------------- .nv.constant0._ZN7cutlass13device_kernelINS_4gemm6kernel13GemmUniversalIN4cute5tupleIJiiiiEEENS1_10collective13CollectiveMmaINS1_37MainloopSm90TmaGmmaWarpSpecializedFP8ILi2ENS5_IJNS4_1CILi1EEESB_SB_EEENS1_35KernelTmaWarpSpecializedCooperativeEEENS5_IJNSA_ILi384EEENSA_ILi16EEENSA_ILi256EEEEEENS_12float_e4m3_tENS5_IJlSB_lEEESJ_SK_NS4_8TiledMMAINS4_8MMA_AtomIJNS4_4SM904GMMA30MMA_64x16x32_F32E4M3E4M3_SS_TNILNSO_7ScaleInE1ELSQ_1EEEEEENS4_6LayoutINS5_IJNSA_ILi2EEESB_SB_EEENS5_IJSB_NSA_ILi0EEESW_EEEEENS5_IJNS4_10UnderscoreESZ_SZ_EEEEENS4_13SM90_TMA_LOADENS4_14ComposedLayoutINS4_7SwizzleILi3ELi4ELi3EEENS4_18smem_ptr_flag_bitsILi8EEENST_INS5_IJNSA_ILi8EEENSA_ILi128EEEEEENS5_IJS19_SB_EEEEEEEvNS4_8identityES12_S1D_vS1E_EENS_8epilogue10collective6detail29Sm90TmaWarpSpecializedAdapterINS1H_15DefaultEpilogueISJ_SK_SK_NS1G_6thread17LinearCombinationISJ_Li1EffLNS1L_9ScaleType4KindE0ELNS_15FloatRoundStyleE2ESJ_EENS1_15EpilogueDefaultEEEEEvvEEEEvNT_6ParamsE --------------------------
	.section	.nv.constant0._ZN7cutlass13device_kernelINS_4gemm6kernel13GemmUniversalIN4cute5tupleIJiiiiEEENS1_10collective13CollectiveMmaINS1_37MainloopSm90TmaGmmaWarpSpecializedFP8ILi2ENS5_IJNS4_1CILi1EEESB_SB_EEENS1_35KernelTmaWarpSpecializedCooperativeEEENS5_IJNSA_ILi384EEENSA_ILi16EEENSA_ILi256EEEEEENS_12float_e4m3_tENS5_IJlSB_lEEESJ_SK_NS4_8TiledMMAINS4_8MMA_AtomIJNS4_4SM904GMMA30MMA_64x16x32_F32E4M3E4M3_SS_TNILNSO_7ScaleInE1ELSQ_1EEEEEENS4_6LayoutINS5_IJNSA_ILi2EEESB_SB_EEENS5_IJSB_NSA_ILi0EEESW_EEEEENS5_IJNS4_10UnderscoreESZ_SZ_EEEEENS4_13SM90_TMA_LOADENS4_14ComposedLayoutINS4_7SwizzleILi3ELi4ELi3EEENS4_18smem_ptr_flag_bitsILi8EEENST_INS5_IJNSA_ILi8EEENSA_ILi128EEEEEENS5_IJS19_SB_EEEEEEEvNS4_8identityES12_S1D_vS1E_EENS_8epilogue10collective6detail29Sm90TmaWarpSpecializedAdapterINS1H_15DefaultEpilogueISJ_SK_SK_NS1G_6thread17LinearCombinationISJ_Li1EffLNS1L_9ScaleType4KindE0ELNS_15FloatRoundStyleE2ESJ_EENS1_15EpilogueDefaultEEEEEvvEEEEvNT_6ParamsE,"a",@progbits
	.sectionflags	@""
	.align	4
.nv.constant0._ZN7cutlass13device_kernelINS_4gemm6kernel13GemmUniversalIN4cute5tupleIJiiiiEEENS1_10collective13CollectiveMmaINS1_37MainloopSm90TmaGmmaWarpSpecializedFP8ILi2ENS5_IJNS4_1CILi1EEESB_SB_EEENS1_35KernelTmaWarpSpecializedCooperativeEEENS5_IJNSA_ILi384EEENSA_ILi16EEENSA_ILi256EEEEEENS_12float_e4m3_tENS5_IJlSB_lEEESJ_SK_NS4_8TiledMMAINS4_8MMA_AtomIJNS4_4SM904GMMA30MMA_64x16x32_F32E4M3E4M3_SS_TNILNSO_7ScaleInE1ELSQ_1EEEEEENS4_6LayoutINS5_IJNSA_ILi2EEESB_SB_EEENS5_IJSB_NSA_ILi0EEESW_EEEEENS5_IJNS4_10UnderscoreESZ_SZ_EEEEENS4_13SM90_TMA_LOADENS4_14ComposedLayoutINS4_7SwizzleILi3ELi4ELi3EEENS4_18smem_ptr_flag_bitsILi8EEENST_INS5_IJNSA_ILi8EEENSA_ILi128EEEEEENS5_IJS19_SB_EEEEEEEvNS4_8identityES12_S1D_vS1E_EENS_8epilogue10collective6detail29Sm90TmaWarpSpecializedAdapterINS1H_15DefaultEpilogueISJ_SK_SK_NS1G_6thread17LinearCombinationISJ_Li1EffLNS1L_9ScaleType4KindE0ELNS_15FloatRoundStyleE2ESJ_EENS1_15EpilogueDefaultEEEEEvvEEEEvNT_6ParamsE:
	.zero		1664


//--------------------- SYMBOLS --------------------------

	.type		.nv.reservedSmem.offset0,@object
	.size		.nv.reservedSmem.offset0,0x4
